//
// Generated by NVIDIA NVVM Compiler
//
// Compiler Build ID: CL-36424714
// Cuda compilation tools, release 13.0, V13.0.88
// Based on NVVM 20.0.0
//

.version 9.0
.target sm_100
.address_size 64

	// .globl	_Z9max_flopsPjS_P6__halfS1_S1_S1_S1_

.visible .entry _Z9max_flopsPjS_P6__halfS1_S1_S1_S1_(
	.param .u64 .ptr .align 1 _Z9max_flopsPjS_P6__halfS1_S1_S1_S1__param_0,
	.param .u64 .ptr .align 1 _Z9max_flopsPjS_P6__halfS1_S1_S1_S1__param_1,
	.param .u64 .ptr .align 1 _Z9max_flopsPjS_P6__halfS1_S1_S1_S1__param_2,
	.param .u64 .ptr .align 1 _Z9max_flopsPjS_P6__halfS1_S1_S1_S1__param_3,
	.param .u64 .ptr .align 1 _Z9max_flopsPjS_P6__halfS1_S1_S1_S1__param_4,
	.param .u64 .ptr .align 1 _Z9max_flopsPjS_P6__halfS1_S1_S1_S1__param_5,
	.param .u64 .ptr .align 1 _Z9max_flopsPjS_P6__halfS1_S1_S1_S1__param_6
)
{
	.reg .b16 	%rs<10>;
	.reg .b32 	%r<6155>;
	.reg .b64 	%rd<24>;

	ld.param.u64 	%rd1, [_Z9max_flopsPjS_P6__halfS1_S1_S1_S1__param_0];
	ld.param.u64 	%rd2, [_Z9max_flopsPjS_P6__halfS1_S1_S1_S1__param_1];
	ld.param.u64 	%rd3, [_Z9max_flopsPjS_P6__halfS1_S1_S1_S1__param_2];
	ld.param.u64 	%rd4, [_Z9max_flopsPjS_P6__halfS1_S1_S1_S1__param_3];
	ld.param.u64 	%rd5, [_Z9max_flopsPjS_P6__halfS1_S1_S1_S1__param_4];
	ld.param.u64 	%rd6, [_Z9max_flopsPjS_P6__halfS1_S1_S1_S1__param_5];
	ld.param.u64 	%rd7, [_Z9max_flopsPjS_P6__halfS1_S1_S1_S1__param_6];
	cvta.to.global.u64 	%rd8, %rd5;
	cvta.to.global.u64 	%rd9, %rd3;
	cvta.to.global.u64 	%rd10, %rd6;
	cvta.to.global.u64 	%rd11, %rd4;
	mov.u32 	%r6151, %ctaid.x;
	mov.u32 	%r6152, %ntid.x;
	mov.u32 	%r6153, %tid.x;
	mad.lo.s32 	%r6154, %r6151, %r6152, %r6153;
	mul.wide.s32 	%rd12, %r6154, 2;
	add.s64 	%rd13, %rd11, %rd12;
	ld.global.u16 	%rs1, [%rd13];
	add.s64 	%rd14, %rd10, %rd12;
	ld.global.u16 	%rs2, [%rd14];
	// begin inline asm
	{  mov.b32 %r1, {%rs1,%rs2};}

	// end inline asm
	add.s64 	%rd15, %rd9, %rd12;
	ld.global.u16 	%rs3, [%rd15];
	add.s64 	%rd16, %rd8, %rd12;
	ld.global.u16 	%rs4, [%rd16];
	// begin inline asm
	{  mov.b32 %r2, {%rs3,%rs4};}

	// end inline asm
	// begin inline asm
	bar.sync 0;
	// end inline asm
	// begin inline asm
	mov.u32 %r3, %clock;
	// end inline asm
	// begin inline asm
	{mul.f16x2 %r4,%r2,%r1;
}
	// end inline asm
	// begin inline asm
	{add.f16x2 %r7,%r4,%r2;
}
	// end inline asm
	// begin inline asm
	{mul.f16x2 %r10,%r7,%r1;
}
	// end inline asm
	// begin inline asm
	{add.f16x2 %r13,%r10,%r7;
}
	// end inline asm
	// begin inline asm
	{mul.f16x2 %r16,%r13,%r1;
}
	// end inline asm
	// begin inline asm
	{add.f16x2 %r19,%r16,%r13;
}
	// end inline asm
	// begin inline asm
	{mul.f16x2 %r22,%r19,%r1;
}
	// end inline asm
	// begin inline asm
	{add.f16x2 %r25,%r22,%r19;
}
	// end inline asm
	// begin inline asm
	{mul.f16x2 %r28,%r25,%r1;
}
	// end inline asm
	// begin inline asm
	{add.f16x2 %r31,%r28,%r25;
}
	// end inline asm
	// begin inline asm
	{mul.f16x2 %r34,%r31,%r1;
}
	// end inline asm
	// begin inline asm
	{add.f16x2 %r37,%r34,%r31;
}
	// end inline asm
	// begin inline asm
	{mul.f16x2 %r40,%r37,%r1;
}
	// end inline asm
	// begin inline asm
	{add.f16x2 %r43,%r40,%r37;
}
	// end inline asm
	// begin inline asm
	{mul.f16x2 %r46,%r43,%r1;
}
	// end inline asm
	// begin inline asm
	{add.f16x2 %r49,%r46,%r43;
}
	// end inline asm
	// begin inline asm
	{mul.f16x2 %r52,%r49,%r1;
}
	// end inline asm
	// begin inline asm
	{add.f16x2 %r55,%r52,%r49;
}
	// end inline asm
	// begin inline asm
	{mul.f16x2 %r58,%r55,%r1;
}
	// end inline asm
	// begin inline asm
	{add.f16x2 %r61,%r58,%r55;
}
	// end inline asm
	// begin inline asm
	{mul.f16x2 %r64,%r61,%r1;
}
	// end inline asm
	// begin inline asm
	{add.f16x2 %r67,%r64,%r61;
}
	// end inline asm
	// begin inline asm
	{mul.f16x2 %r70,%r67,%r1;
}
	// end inline asm
	// begin inline asm
	{add.f16x2 %r73,%r70,%r67;
}
	// end inline asm
	// begin inline asm
	{mul.f16x2 %r76,%r73,%r1;
}
	// end inline asm
	// begin inline asm
	{add.f16x2 %r79,%r76,%r73;
}
	// end inline asm
	// begin inline asm
	{mul.f16x2 %r82,%r79,%r1;
}
	// end inline asm
	// begin inline asm
	{add.f16x2 %r85,%r82,%r79;
}
	// end inline asm
	// begin inline asm
	{mul.f16x2 %r88,%r85,%r1;
}
	// end inline asm
	// begin inline asm
	{add.f16x2 %r91,%r88,%r85;
}
	// end inline asm
	// begin inline asm
	{mul.f16x2 %r94,%r91,%r1;
}
	// end inline asm
	// begin inline asm
	{add.f16x2 %r97,%r94,%r91;
}
	// end inline asm
	// begin inline asm
	{mul.f16x2 %r100,%r97,%r1;
}
	// end inline asm
	// begin inline asm
	{add.f16x2 %r103,%r100,%r97;
}
	// end inline asm
	// begin inline asm
	{mul.f16x2 %r106,%r103,%r1;
}
	// end inline asm
	// begin inline asm
	{add.f16x2 %r109,%r106,%r103;
}
	// end inline asm
	// begin inline asm
	{mul.f16x2 %r112,%r109,%r1;
}
	// end inline asm
	// begin inline asm
	{add.f16x2 %r115,%r112,%r109;
}
	// end inline asm
	// begin inline asm
	{mul.f16x2 %r118,%r115,%r1;
}
	// end inline asm
	// begin inline asm
	{add.f16x2 %r121,%r118,%r115;
}
	// end inline asm
	// begin inline asm
	{mul.f16x2 %r124,%r121,%r1;
}
	// end inline asm
	// begin inline asm
	{add.f16x2 %r127,%r124,%r121;
}
	// end inline asm
	// begin inline asm
	{mul.f16x2 %r130,%r127,%r1;
}
	// end inline asm
	// begin inline asm
	{add.f16x2 %r133,%r130,%r127;
}
	// end inline asm
	// begin inline asm
	{mul.f16x2 %r136,%r133,%r1;
}
	// end inline asm
	// begin inline asm
	{add.f16x2 %r139,%r136,%r133;
}
	// end inline asm
	// begin inline asm
	{mul.f16x2 %r142,%r139,%r1;
}
	// end inline asm
	// begin inline asm
	{add.f16x2 %r145,%r142,%r139;
}
	// end inline asm
	// begin inline asm
	{mul.f16x2 %r148,%r145,%r1;
}
	// end inline asm
	// begin inline asm
	{add.f16x2 %r151,%r148,%r145;
}
	// end inline asm
	// begin inline asm
	{mul.f16x2 %r154,%r151,%r1;
}
	// end inline asm
	// begin inline asm
	{add.f16x2 %r157,%r154,%r151;
}
	// end inline asm
	// begin inline asm
	{mul.f16x2 %r160,%r157,%r1;
}
	// end inline asm
	// begin inline asm
	{add.f16x2 %r163,%r160,%r157;
}
	// end inline asm
	// begin inline asm
	{mul.f16x2 %r166,%r163,%r1;
}
	// end inline asm
	// begin inline asm
	{add.f16x2 %r169,%r166,%r163;
}
	// end inline asm
	// begin inline asm
	{mul.f16x2 %r172,%r169,%r1;
}
	// end inline asm
	// begin inline asm
	{add.f16x2 %r175,%r172,%r169;
}
	// end inline asm
	// begin inline asm
	{mul.f16x2 %r178,%r175,%r1;
}
	// end inline asm
	// begin inline asm
	{add.f16x2 %r181,%r178,%r175;
}
	// end inline asm
	// begin inline asm
	{mul.f16x2 %r184,%r181,%r1;
}
	// end inline asm
	// begin inline asm
	{add.f16x2 %r187,%r184,%r181;
}
	// end inline asm
	// begin inline asm
	{mul.f16x2 %r190,%r187,%r1;
}
	// end inline asm
	// begin inline asm
	{add.f16x2 %r193,%r190,%r187;
}
	// end inline asm
	// begin inline asm
	{mul.f16x2 %r196,%r193,%r1;
}
	// end inline asm
	// begin inline asm
	{add.f16x2 %r199,%r196,%r193;
}
	// end inline asm
	// begin inline asm
	{mul.f16x2 %r202,%r199,%r1;
}
	// end inline asm
	// begin inline asm
	{add.f16x2 %r205,%r202,%r199;
}
	// end inline asm
	// begin inline asm
	{mul.f16x2 %r208,%r205,%r1;
}
	// end inline asm
	// begin inline asm
	{add.f16x2 %r211,%r208,%r205;
}
	// end inline asm
	// begin inline asm
	{mul.f16x2 %r214,%r211,%r1;
}
	// end inline asm
	// begin inline asm
	{add.f16x2 %r217,%r214,%r211;
}
	// end inline asm
	// begin inline asm
	{mul.f16x2 %r220,%r217,%r1;
}
	// end inline asm
	// begin inline asm
	{add.f16x2 %r223,%r220,%r217;
}
	// end inline asm
	// begin inline asm
	{mul.f16x2 %r226,%r223,%r1;
}
	// end inline asm
	// begin inline asm
	{add.f16x2 %r229,%r226,%r223;
}
	// end inline asm
	// begin inline asm
	{mul.f16x2 %r232,%r229,%r1;
}
	// end inline asm
	// begin inline asm
	{add.f16x2 %r235,%r232,%r229;
}
	// end inline asm
	// begin inline asm
	{mul.f16x2 %r238,%r235,%r1;
}
	// end inline asm
	// begin inline asm
	{add.f16x2 %r241,%r238,%r235;
}
	// end inline asm
	// begin inline asm
	{mul.f16x2 %r244,%r241,%r1;
}
	// end inline asm
	// begin inline asm
	{add.f16x2 %r247,%r244,%r241;
}
	// end inline asm
	// begin inline asm
	{mul.f16x2 %r250,%r247,%r1;
}
	// end inline asm
	// begin inline asm
	{add.f16x2 %r253,%r250,%r247;
}
	// end inline asm
	// begin inline asm
	{mul.f16x2 %r256,%r253,%r1;
}
	// end inline asm
	// begin inline asm
	{add.f16x2 %r259,%r256,%r253;
}
	// end inline asm
	// begin inline asm
	{mul.f16x2 %r262,%r259,%r1;
}
	// end inline asm
	// begin inline asm
	{add.f16x2 %r265,%r262,%r259;
}
	// end inline asm
	// begin inline asm
	{mul.f16x2 %r268,%r265,%r1;
}
	// end inline asm
	// begin inline asm
	{add.f16x2 %r271,%r268,%r265;
}
	// end inline asm
	// begin inline asm
	{mul.f16x2 %r274,%r271,%r1;
}
	// end inline asm
	// begin inline asm
	{add.f16x2 %r277,%r274,%r271;
}
	// end inline asm
	// begin inline asm
	{mul.f16x2 %r280,%r277,%r1;
}
	// end inline asm
	// begin inline asm
	{add.f16x2 %r283,%r280,%r277;
}
	// end inline asm
	// begin inline asm
	{mul.f16x2 %r286,%r283,%r1;
}
	// end inline asm
	// begin inline asm
	{add.f16x2 %r289,%r286,%r283;
}
	// end inline asm
	// begin inline asm
	{mul.f16x2 %r292,%r289,%r1;
}
	// end inline asm
	// begin inline asm
	{add.f16x2 %r295,%r292,%r289;
}
	// end inline asm
	// begin inline asm
	{mul.f16x2 %r298,%r295,%r1;
}
	// end inline asm
	// begin inline asm
	{add.f16x2 %r301,%r298,%r295;
}
	// end inline asm
	// begin inline asm
	{mul.f16x2 %r304,%r301,%r1;
}
	// end inline asm
	// begin inline asm
	{add.f16x2 %r307,%r304,%r301;
}
	// end inline asm
	// begin inline asm
	{mul.f16x2 %r310,%r307,%r1;
}
	// end inline asm
	// begin inline asm
	{add.f16x2 %r313,%r310,%r307;
}
	// end inline asm
	// begin inline asm
	{mul.f16x2 %r316,%r313,%r1;
}
	// end inline asm
	// begin inline asm
	{add.f16x2 %r319,%r316,%r313;
}
	// end inline asm
	// begin inline asm
	{mul.f16x2 %r322,%r319,%r1;
}
	// end inline asm
	// begin inline asm
	{add.f16x2 %r325,%r322,%r319;
}
	// end inline asm
	// begin inline asm
	{mul.f16x2 %r328,%r325,%r1;
}
	// end inline asm
	// begin inline asm
	{add.f16x2 %r331,%r328,%r325;
}
	// end inline asm
	// begin inline asm
	{mul.f16x2 %r334,%r331,%r1;
}
	// end inline asm
	// begin inline asm
	{add.f16x2 %r337,%r334,%r331;
}
	// end inline asm
	// begin inline asm
	{mul.f16x2 %r340,%r337,%r1;
}
	// end inline asm
	// begin inline asm
	{add.f16x2 %r343,%r340,%r337;
}
	// end inline asm
	// begin inline asm
	{mul.f16x2 %r346,%r343,%r1;
}
	// end inline asm
	// begin inline asm
	{add.f16x2 %r349,%r346,%r343;
}
	// end inline asm
	// begin inline asm
	{mul.f16x2 %r352,%r349,%r1;
}
	// end inline asm
	// begin inline asm
	{add.f16x2 %r355,%r352,%r349;
}
	// end inline asm
	// begin inline asm
	{mul.f16x2 %r358,%r355,%r1;
}
	// end inline asm
	// begin inline asm
	{add.f16x2 %r361,%r358,%r355;
}
	// end inline asm
	// begin inline asm
	{mul.f16x2 %r364,%r361,%r1;
}
	// end inline asm
	// begin inline asm
	{add.f16x2 %r367,%r364,%r361;
}
	// end inline asm
	// begin inline asm
	{mul.f16x2 %r370,%r367,%r1;
}
	// end inline asm
	// begin inline asm
	{add.f16x2 %r373,%r370,%r367;
}
	// end inline asm
	// begin inline asm
	{mul.f16x2 %r376,%r373,%r1;
}
	// end inline asm
	// begin inline asm
	{add.f16x2 %r379,%r376,%r373;
}
	// end inline asm
	// begin inline asm
	{mul.f16x2 %r382,%r379,%r1;
}
	// end inline asm
	// begin inline asm
	{add.f16x2 %r385,%r382,%r379;
}
	// end inline asm
	// begin inline asm
	{mul.f16x2 %r388,%r385,%r1;
}
	// end inline asm
	// begin inline asm
	{add.f16x2 %r391,%r388,%r385;
}
	// end inline asm
	// begin inline asm
	{mul.f16x2 %r394,%r391,%r1;
}
	// end inline asm
	// begin inline asm
	{add.f16x2 %r397,%r394,%r391;
}
	// end inline asm
	// begin inline asm
	{mul.f16x2 %r400,%r397,%r1;
}
	// end inline asm
	// begin inline asm
	{add.f16x2 %r403,%r400,%r397;
}
	// end inline asm
	// begin inline asm
	{mul.f16x2 %r406,%r403,%r1;
}
	// end inline asm
	// begin inline asm
	{add.f16x2 %r409,%r406,%r403;
}
	// end inline asm
	// begin inline asm
	{mul.f16x2 %r412,%r409,%r1;
}
	// end inline asm
	// begin inline asm
	{add.f16x2 %r415,%r412,%r409;
}
	// end inline asm
	// begin inline asm
	{mul.f16x2 %r418,%r415,%r1;
}
	// end inline asm
	// begin inline asm
	{add.f16x2 %r421,%r418,%r415;
}
	// end inline asm
	// begin inline asm
	{mul.f16x2 %r424,%r421,%r1;
}
	// end inline asm
	// begin inline asm
	{add.f16x2 %r427,%r424,%r421;
}
	// end inline asm
	// begin inline asm
	{mul.f16x2 %r430,%r427,%r1;
}
	// end inline asm
	// begin inline asm
	{add.f16x2 %r433,%r430,%r427;
}
	// end inline asm
	// begin inline asm
	{mul.f16x2 %r436,%r433,%r1;
}
	// end inline asm
	// begin inline asm
	{add.f16x2 %r439,%r436,%r433;
}
	// end inline asm
	// begin inline asm
	{mul.f16x2 %r442,%r439,%r1;
}
	// end inline asm
	// begin inline asm
	{add.f16x2 %r445,%r442,%r439;
}
	// end inline asm
	// begin inline asm
	{mul.f16x2 %r448,%r445,%r1;
}
	// end inline asm
	// begin inline asm
	{add.f16x2 %r451,%r448,%r445;
}
	// end inline asm
	// begin inline asm
	{mul.f16x2 %r454,%r451,%r1;
}
	// end inline asm
	// begin inline asm
	{add.f16x2 %r457,%r454,%r451;
}
	// end inline asm
	// begin inline asm
	{mul.f16x2 %r460,%r457,%r1;
}
	// end inline asm
	// begin inline asm
	{add.f16x2 %r463,%r460,%r457;
}
	// end inline asm
	// begin inline asm
	{mul.f16x2 %r466,%r463,%r1;
}
	// end inline asm
	// begin inline asm
	{add.f16x2 %r469,%r466,%r463;
}
	// end inline asm
	// begin inline asm
	{mul.f16x2 %r472,%r469,%r1;
}
	// end inline asm
	// begin inline asm
	{add.f16x2 %r475,%r472,%r469;
}
	// end inline asm
	// begin inline asm
	{mul.f16x2 %r478,%r475,%r1;
}
	// end inline asm
	// begin inline asm
	{add.f16x2 %r481,%r478,%r475;
}
	// end inline asm
	// begin inline asm
	{mul.f16x2 %r484,%r481,%r1;
}
	// end inline asm
	// begin inline asm
	{add.f16x2 %r487,%r484,%r481;
}
	// end inline asm
	// begin inline asm
	{mul.f16x2 %r490,%r487,%r1;
}
	// end inline asm
	// begin inline asm
	{add.f16x2 %r493,%r490,%r487;
}
	// end inline asm
	// begin inline asm
	{mul.f16x2 %r496,%r493,%r1;
}
	// end inline asm
	// begin inline asm
	{add.f16x2 %r499,%r496,%r493;
}
	// end inline asm
	// begin inline asm
	{mul.f16x2 %r502,%r499,%r1;
}
	// end inline asm
	// begin inline asm
	{add.f16x2 %r505,%r502,%r499;
}
	// end inline asm
	// begin inline asm
	{mul.f16x2 %r508,%r505,%r1;
}
	// end inline asm
	// begin inline asm
	{add.f16x2 %r511,%r508,%r505;
}
	// end inline asm
	// begin inline asm
	{mul.f16x2 %r514,%r511,%r1;
}
	// end inline asm
	// begin inline asm
	{add.f16x2 %r517,%r514,%r511;
}
	// end inline asm
	// begin inline asm
	{mul.f16x2 %r520,%r517,%r1;
}
	// end inline asm
	// begin inline asm
	{add.f16x2 %r523,%r520,%r517;
}
	// end inline asm
	// begin inline asm
	{mul.f16x2 %r526,%r523,%r1;
}
	// end inline asm
	// begin inline asm
	{add.f16x2 %r529,%r526,%r523;
}
	// end inline asm
	// begin inline asm
	{mul.f16x2 %r532,%r529,%r1;
}
	// end inline asm
	// begin inline asm
	{add.f16x2 %r535,%r532,%r529;
}
	// end inline asm
	// begin inline asm
	{mul.f16x2 %r538,%r535,%r1;
}
	// end inline asm
	// begin inline asm
	{add.f16x2 %r541,%r538,%r535;
}
	// end inline asm
	// begin inline asm
	{mul.f16x2 %r544,%r541,%r1;
}
	// end inline asm
	// begin inline asm
	{add.f16x2 %r547,%r544,%r541;
}
	// end inline asm
	// begin inline asm
	{mul.f16x2 %r550,%r547,%r1;
}
	// end inline asm
	// begin inline asm
	{add.f16x2 %r553,%r550,%r547;
}
	// end inline asm
	// begin inline asm
	{mul.f16x2 %r556,%r553,%r1;
}
	// end inline asm
	// begin inline asm
	{add.f16x2 %r559,%r556,%r553;
}
	// end inline asm
	// begin inline asm
	{mul.f16x2 %r562,%r559,%r1;
}
	// end inline asm
	// begin inline asm
	{add.f16x2 %r565,%r562,%r559;
}
	// end inline asm
	// begin inline asm
	{mul.f16x2 %r568,%r565,%r1;
}
	// end inline asm
	// begin inline asm
	{add.f16x2 %r571,%r568,%r565;
}
	// end inline asm
	// begin inline asm
	{mul.f16x2 %r574,%r571,%r1;
}
	// end inline asm
	// begin inline asm
	{add.f16x2 %r577,%r574,%r571;
}
	// end inline asm
	// begin inline asm
	{mul.f16x2 %r580,%r577,%r1;
}
	// end inline asm
	// begin inline asm
	{add.f16x2 %r583,%r580,%r577;
}
	// end inline asm
	// begin inline asm
	{mul.f16x2 %r586,%r583,%r1;
}
	// end inline asm
	// begin inline asm
	{add.f16x2 %r589,%r586,%r583;
}
	// end inline asm
	// begin inline asm
	{mul.f16x2 %r592,%r589,%r1;
}
	// end inline asm
	// begin inline asm
	{add.f16x2 %r595,%r592,%r589;
}
	// end inline asm
	// begin inline asm
	{mul.f16x2 %r598,%r595,%r1;
}
	// end inline asm
	// begin inline asm
	{add.f16x2 %r601,%r598,%r595;
}
	// end inline asm
	// begin inline asm
	{mul.f16x2 %r604,%r601,%r1;
}
	// end inline asm
	// begin inline asm
	{add.f16x2 %r607,%r604,%r601;
}
	// end inline asm
	// begin inline asm
	{mul.f16x2 %r610,%r607,%r1;
}
	// end inline asm
	// begin inline asm
	{add.f16x2 %r613,%r610,%r607;
}
	// end inline asm
	// begin inline asm
	{mul.f16x2 %r616,%r613,%r1;
}
	// end inline asm
	// begin inline asm
	{add.f16x2 %r619,%r616,%r613;
}
	// end inline asm
	// begin inline asm
	{mul.f16x2 %r622,%r619,%r1;
}
	// end inline asm
	// begin inline asm
	{add.f16x2 %r625,%r622,%r619;
}
	// end inline asm
	// begin inline asm
	{mul.f16x2 %r628,%r625,%r1;
}
	// end inline asm
	// begin inline asm
	{add.f16x2 %r631,%r628,%r625;
}
	// end inline asm
	// begin inline asm
	{mul.f16x2 %r634,%r631,%r1;
}
	// end inline asm
	// begin inline asm
	{add.f16x2 %r637,%r634,%r631;
}
	// end inline asm
	// begin inline asm
	{mul.f16x2 %r640,%r637,%r1;
}
	// end inline asm
	// begin inline asm
	{add.f16x2 %r643,%r640,%r637;
}
	// end inline asm
	// begin inline asm
	{mul.f16x2 %r646,%r643,%r1;
}
	// end inline asm
	// begin inline asm
	{add.f16x2 %r649,%r646,%r643;
}
	// end inline asm
	// begin inline asm
	{mul.f16x2 %r652,%r649,%r1;
}
	// end inline asm
	// begin inline asm
	{add.f16x2 %r655,%r652,%r649;
}
	// end inline asm
	// begin inline asm
	{mul.f16x2 %r658,%r655,%r1;
}
	// end inline asm
	// begin inline asm
	{add.f16x2 %r661,%r658,%r655;
}
	// end inline asm
	// begin inline asm
	{mul.f16x2 %r664,%r661,%r1;
}
	// end inline asm
	// begin inline asm
	{add.f16x2 %r667,%r664,%r661;
}
	// end inline asm
	// begin inline asm
	{mul.f16x2 %r670,%r667,%r1;
}
	// end inline asm
	// begin inline asm
	{add.f16x2 %r673,%r670,%r667;
}
	// end inline asm
	// begin inline asm
	{mul.f16x2 %r676,%r673,%r1;
}
	// end inline asm
	// begin inline asm
	{add.f16x2 %r679,%r676,%r673;
}
	// end inline asm
	// begin inline asm
	{mul.f16x2 %r682,%r679,%r1;
}
	// end inline asm
	// begin inline asm
	{add.f16x2 %r685,%r682,%r679;
}
	// end inline asm
	// begin inline asm
	{mul.f16x2 %r688,%r685,%r1;
}
	// end inline asm
	// begin inline asm
	{add.f16x2 %r691,%r688,%r685;
}
	// end inline asm
	// begin inline asm
	{mul.f16x2 %r694,%r691,%r1;
}
	// end inline asm
	// begin inline asm
	{add.f16x2 %r697,%r694,%r691;
}
	// end inline asm
	// begin inline asm
	{mul.f16x2 %r700,%r697,%r1;
}
	// end inline asm
	// begin inline asm
	{add.f16x2 %r703,%r700,%r697;
}
	// end inline asm
	// begin inline asm
	{mul.f16x2 %r706,%r703,%r1;
}
	// end inline asm
	// begin inline asm
	{add.f16x2 %r709,%r706,%r703;
}
	// end inline asm
	// begin inline asm
	{mul.f16x2 %r712,%r709,%r1;
}
	// end inline asm
	// begin inline asm
	{add.f16x2 %r715,%r712,%r709;
}
	// end inline asm
	// begin inline asm
	{mul.f16x2 %r718,%r715,%r1;
}
	// end inline asm
	// begin inline asm
	{add.f16x2 %r721,%r718,%r715;
}
	// end inline asm
	// begin inline asm
	{mul.f16x2 %r724,%r721,%r1;
}
	// end inline asm
	// begin inline asm
	{add.f16x2 %r727,%r724,%r721;
}
	// end inline asm
	// begin inline asm
	{mul.f16x2 %r730,%r727,%r1;
}
	// end inline asm
	// begin inline asm
	{add.f16x2 %r733,%r730,%r727;
}
	// end inline asm
	// begin inline asm
	{mul.f16x2 %r736,%r733,%r1;
}
	// end inline asm
	// begin inline asm
	{add.f16x2 %r739,%r736,%r733;
}
	// end inline asm
	// begin inline asm
	{mul.f16x2 %r742,%r739,%r1;
}
	// end inline asm
	// begin inline asm
	{add.f16x2 %r745,%r742,%r739;
}
	// end inline asm
	// begin inline asm
	{mul.f16x2 %r748,%r745,%r1;
}
	// end inline asm
	// begin inline asm
	{add.f16x2 %r751,%r748,%r745;
}
	// end inline asm
	// begin inline asm
	{mul.f16x2 %r754,%r751,%r1;
}
	// end inline asm
	// begin inline asm
	{add.f16x2 %r757,%r754,%r751;
}
	// end inline asm
	// begin inline asm
	{mul.f16x2 %r760,%r757,%r1;
}
	// end inline asm
	// begin inline asm
	{add.f16x2 %r763,%r760,%r757;
}
	// end inline asm
	// begin inline asm
	{mul.f16x2 %r766,%r763,%r1;
}
	// end inline asm
	// begin inline asm
	{add.f16x2 %r769,%r766,%r763;
}
	// end inline asm
	// begin inline asm
	{mul.f16x2 %r772,%r769,%r1;
}
	// end inline asm
	// begin inline asm
	{add.f16x2 %r775,%r772,%r769;
}
	// end inline asm
	// begin inline asm
	{mul.f16x2 %r778,%r775,%r1;
}
	// end inline asm
	// begin inline asm
	{add.f16x2 %r781,%r778,%r775;
}
	// end inline asm
	// begin inline asm
	{mul.f16x2 %r784,%r781,%r1;
}
	// end inline asm
	// begin inline asm
	{add.f16x2 %r787,%r784,%r781;
}
	// end inline asm
	// begin inline asm
	{mul.f16x2 %r790,%r787,%r1;
}
	// end inline asm
	// begin inline asm
	{add.f16x2 %r793,%r790,%r787;
}
	// end inline asm
	// begin inline asm
	{mul.f16x2 %r796,%r793,%r1;
}
	// end inline asm
	// begin inline asm
	{add.f16x2 %r799,%r796,%r793;
}
	// end inline asm
	// begin inline asm
	{mul.f16x2 %r802,%r799,%r1;
}
	// end inline asm
	// begin inline asm
	{add.f16x2 %r805,%r802,%r799;
}
	// end inline asm
	// begin inline asm
	{mul.f16x2 %r808,%r805,%r1;
}
	// end inline asm
	// begin inline asm
	{add.f16x2 %r811,%r808,%r805;
}
	// end inline asm
	// begin inline asm
	{mul.f16x2 %r814,%r811,%r1;
}
	// end inline asm
	// begin inline asm
	{add.f16x2 %r817,%r814,%r811;
}
	// end inline asm
	// begin inline asm
	{mul.f16x2 %r820,%r817,%r1;
}
	// end inline asm
	// begin inline asm
	{add.f16x2 %r823,%r820,%r817;
}
	// end inline asm
	// begin inline asm
	{mul.f16x2 %r826,%r823,%r1;
}
	// end inline asm
	// begin inline asm
	{add.f16x2 %r829,%r826,%r823;
}
	// end inline asm
	// begin inline asm
	{mul.f16x2 %r832,%r829,%r1;
}
	// end inline asm
	// begin inline asm
	{add.f16x2 %r835,%r832,%r829;
}
	// end inline asm
	// begin inline asm
	{mul.f16x2 %r838,%r835,%r1;
}
	// end inline asm
	// begin inline asm
	{add.f16x2 %r841,%r838,%r835;
}
	// end inline asm
	// begin inline asm
	{mul.f16x2 %r844,%r841,%r1;
}
	// end inline asm
	// begin inline asm
	{add.f16x2 %r847,%r844,%r841;
}
	// end inline asm
	// begin inline asm
	{mul.f16x2 %r850,%r847,%r1;
}
	// end inline asm
	// begin inline asm
	{add.f16x2 %r853,%r850,%r847;
}
	// end inline asm
	// begin inline asm
	{mul.f16x2 %r856,%r853,%r1;
}
	// end inline asm
	// begin inline asm
	{add.f16x2 %r859,%r856,%r853;
}
	// end inline asm
	// begin inline asm
	{mul.f16x2 %r862,%r859,%r1;
}
	// end inline asm
	// begin inline asm
	{add.f16x2 %r865,%r862,%r859;
}
	// end inline asm
	// begin inline asm
	{mul.f16x2 %r868,%r865,%r1;
}
	// end inline asm
	// begin inline asm
	{add.f16x2 %r871,%r868,%r865;
}
	// end inline asm
	// begin inline asm
	{mul.f16x2 %r874,%r871,%r1;
}
	// end inline asm
	// begin inline asm
	{add.f16x2 %r877,%r874,%r871;
}
	// end inline asm
	// begin inline asm
	{mul.f16x2 %r880,%r877,%r1;
}
	// end inline asm
	// begin inline asm
	{add.f16x2 %r883,%r880,%r877;
}
	// end inline asm
	// begin inline asm
	{mul.f16x2 %r886,%r883,%r1;
}
	// end inline asm
	// begin inline asm
	{add.f16x2 %r889,%r886,%r883;
}
	// end inline asm
	// begin inline asm
	{mul.f16x2 %r892,%r889,%r1;
}
	// end inline asm
	// begin inline asm
	{add.f16x2 %r895,%r892,%r889;
}
	// end inline asm
	// begin inline asm
	{mul.f16x2 %r898,%r895,%r1;
}
	// end inline asm
	// begin inline asm
	{add.f16x2 %r901,%r898,%r895;
}
	// end inline asm
	// begin inline asm
	{mul.f16x2 %r904,%r901,%r1;
}
	// end inline asm
	// begin inline asm
	{add.f16x2 %r907,%r904,%r901;
}
	// end inline asm
	// begin inline asm
	{mul.f16x2 %r910,%r907,%r1;
}
	// end inline asm
	// begin inline asm
	{add.f16x2 %r913,%r910,%r907;
}
	// end inline asm
	// begin inline asm
	{mul.f16x2 %r916,%r913,%r1;
}
	// end inline asm
	// begin inline asm
	{add.f16x2 %r919,%r916,%r913;
}
	// end inline asm
	// begin inline asm
	{mul.f16x2 %r922,%r919,%r1;
}
	// end inline asm
	// begin inline asm
	{add.f16x2 %r925,%r922,%r919;
}
	// end inline asm
	// begin inline asm
	{mul.f16x2 %r928,%r925,%r1;
}
	// end inline asm
	// begin inline asm
	{add.f16x2 %r931,%r928,%r925;
}
	// end inline asm
	// begin inline asm
	{mul.f16x2 %r934,%r931,%r1;
}
	// end inline asm
	// begin inline asm
	{add.f16x2 %r937,%r934,%r931;
}
	// end inline asm
	// begin inline asm
	{mul.f16x2 %r940,%r937,%r1;
}
	// end inline asm
	// begin inline asm
	{add.f16x2 %r943,%r940,%r937;
}
	// end inline asm
	// begin inline asm
	{mul.f16x2 %r946,%r943,%r1;
}
	// end inline asm
	// begin inline asm
	{add.f16x2 %r949,%r946,%r943;
}
	// end inline asm
	// begin inline asm
	{mul.f16x2 %r952,%r949,%r1;
}
	// end inline asm
	// begin inline asm
	{add.f16x2 %r955,%r952,%r949;
}
	// end inline asm
	// begin inline asm
	{mul.f16x2 %r958,%r955,%r1;
}
	// end inline asm
	// begin inline asm
	{add.f16x2 %r961,%r958,%r955;
}
	// end inline asm
	// begin inline asm
	{mul.f16x2 %r964,%r961,%r1;
}
	// end inline asm
	// begin inline asm
	{add.f16x2 %r967,%r964,%r961;
}
	// end inline asm
	// begin inline asm
	{mul.f16x2 %r970,%r967,%r1;
}
	// end inline asm
	// begin inline asm
	{add.f16x2 %r973,%r970,%r967;
}
	// end inline asm
	// begin inline asm
	{mul.f16x2 %r976,%r973,%r1;
}
	// end inline asm
	// begin inline asm
	{add.f16x2 %r979,%r976,%r973;
}
	// end inline asm
	// begin inline asm
	{mul.f16x2 %r982,%r979,%r1;
}
	// end inline asm
	// begin inline asm
	{add.f16x2 %r985,%r982,%r979;
}
	// end inline asm
	// begin inline asm
	{mul.f16x2 %r988,%r985,%r1;
}
	// end inline asm
	// begin inline asm
	{add.f16x2 %r991,%r988,%r985;
}
	// end inline asm
	// begin inline asm
	{mul.f16x2 %r994,%r991,%r1;
}
	// end inline asm
	// begin inline asm
	{add.f16x2 %r997,%r994,%r991;
}
	// end inline asm
	// begin inline asm
	{mul.f16x2 %r1000,%r997,%r1;
}
	// end inline asm
	// begin inline asm
	{add.f16x2 %r1003,%r1000,%r997;
}
	// end inline asm
	// begin inline asm
	{mul.f16x2 %r1006,%r1003,%r1;
}
	// end inline asm
	// begin inline asm
	{add.f16x2 %r1009,%r1006,%r1003;
}
	// end inline asm
	// begin inline asm
	{mul.f16x2 %r1012,%r1009,%r1;
}
	// end inline asm
	// begin inline asm
	{add.f16x2 %r1015,%r1012,%r1009;
}
	// end inline asm
	// begin inline asm
	{mul.f16x2 %r1018,%r1015,%r1;
}
	// end inline asm
	// begin inline asm
	{add.f16x2 %r1021,%r1018,%r1015;
}
	// end inline asm
	// begin inline asm
	{mul.f16x2 %r1024,%r1021,%r1;
}
	// end inline asm
	// begin inline asm
	{add.f16x2 %r1027,%r1024,%r1021;
}
	// end inline asm
	// begin inline asm
	{mul.f16x2 %r1030,%r1027,%r1;
}
	// end inline asm
	// begin inline asm
	{add.f16x2 %r1033,%r1030,%r1027;
}
	// end inline asm
	// begin inline asm
	{mul.f16x2 %r1036,%r1033,%r1;
}
	// end inline asm
	// begin inline asm
	{add.f16x2 %r1039,%r1036,%r1033;
}
	// end inline asm
	// begin inline asm
	{mul.f16x2 %r1042,%r1039,%r1;
}
	// end inline asm
	// begin inline asm
	{add.f16x2 %r1045,%r1042,%r1039;
}
	// end inline asm
	// begin inline asm
	{mul.f16x2 %r1048,%r1045,%r1;
}
	// end inline asm
	// begin inline asm
	{add.f16x2 %r1051,%r1048,%r1045;
}
	// end inline asm
	// begin inline asm
	{mul.f16x2 %r1054,%r1051,%r1;
}
	// end inline asm
	// begin inline asm
	{add.f16x2 %r1057,%r1054,%r1051;
}
	// end inline asm
	// begin inline asm
	{mul.f16x2 %r1060,%r1057,%r1;
}
	// end inline asm
	// begin inline asm
	{add.f16x2 %r1063,%r1060,%r1057;
}
	// end inline asm
	// begin inline asm
	{mul.f16x2 %r1066,%r1063,%r1;
}
	// end inline asm
	// begin inline asm
	{add.f16x2 %r1069,%r1066,%r1063;
}
	// end inline asm
	// begin inline asm
	{mul.f16x2 %r1072,%r1069,%r1;
}
	// end inline asm
	// begin inline asm
	{add.f16x2 %r1075,%r1072,%r1069;
}
	// end inline asm
	// begin inline asm
	{mul.f16x2 %r1078,%r1075,%r1;
}
	// end inline asm
	// begin inline asm
	{add.f16x2 %r1081,%r1078,%r1075;
}
	// end inline asm
	// begin inline asm
	{mul.f16x2 %r1084,%r1081,%r1;
}
	// end inline asm
	// begin inline asm
	{add.f16x2 %r1087,%r1084,%r1081;
}
	// end inline asm
	// begin inline asm
	{mul.f16x2 %r1090,%r1087,%r1;
}
	// end inline asm
	// begin inline asm
	{add.f16x2 %r1093,%r1090,%r1087;
}
	// end inline asm
	// begin inline asm
	{mul.f16x2 %r1096,%r1093,%r1;
}
	// end inline asm
	// begin inline asm
	{add.f16x2 %r1099,%r1096,%r1093;
}
	// end inline asm
	// begin inline asm
	{mul.f16x2 %r1102,%r1099,%r1;
}
	// end inline asm
	// begin inline asm
	{add.f16x2 %r1105,%r1102,%r1099;
}
	// end inline asm
	// begin inline asm
	{mul.f16x2 %r1108,%r1105,%r1;
}
	// end inline asm
	// begin inline asm
	{add.f16x2 %r1111,%r1108,%r1105;
}
	// end inline asm
	// begin inline asm
	{mul.f16x2 %r1114,%r1111,%r1;
}
	// end inline asm
	// begin inline asm
	{add.f16x2 %r1117,%r1114,%r1111;
}
	// end inline asm
	// begin inline asm
	{mul.f16x2 %r1120,%r1117,%r1;
}
	// end inline asm
	// begin inline asm
	{add.f16x2 %r1123,%r1120,%r1117;
}
	// end inline asm
	// begin inline asm
	{mul.f16x2 %r1126,%r1123,%r1;
}
	// end inline asm
	// begin inline asm
	{add.f16x2 %r1129,%r1126,%r1123;
}
	// end inline asm
	// begin inline asm
	{mul.f16x2 %r1132,%r1129,%r1;
}
	// end inline asm
	// begin inline asm
	{add.f16x2 %r1135,%r1132,%r1129;
}
	// end inline asm
	// begin inline asm
	{mul.f16x2 %r1138,%r1135,%r1;
}
	// end inline asm
	// begin inline asm
	{add.f16x2 %r1141,%r1138,%r1135;
}
	// end inline asm
	// begin inline asm
	{mul.f16x2 %r1144,%r1141,%r1;
}
	// end inline asm
	// begin inline asm
	{add.f16x2 %r1147,%r1144,%r1141;
}
	// end inline asm
	// begin inline asm
	{mul.f16x2 %r1150,%r1147,%r1;
}
	// end inline asm
	// begin inline asm
	{add.f16x2 %r1153,%r1150,%r1147;
}
	// end inline asm
	// begin inline asm
	{mul.f16x2 %r1156,%r1153,%r1;
}
	// end inline asm
	// begin inline asm
	{add.f16x2 %r1159,%r1156,%r1153;
}
	// end inline asm
	// begin inline asm
	{mul.f16x2 %r1162,%r1159,%r1;
}
	// end inline asm
	// begin inline asm
	{add.f16x2 %r1165,%r1162,%r1159;
}
	// end inline asm
	// begin inline asm
	{mul.f16x2 %r1168,%r1165,%r1;
}
	// end inline asm
	// begin inline asm
	{add.f16x2 %r1171,%r1168,%r1165;
}
	// end inline asm
	// begin inline asm
	{mul.f16x2 %r1174,%r1171,%r1;
}
	// end inline asm
	// begin inline asm
	{add.f16x2 %r1177,%r1174,%r1171;
}
	// end inline asm
	// begin inline asm
	{mul.f16x2 %r1180,%r1177,%r1;
}
	// end inline asm
	// begin inline asm
	{add.f16x2 %r1183,%r1180,%r1177;
}
	// end inline asm
	// begin inline asm
	{mul.f16x2 %r1186,%r1183,%r1;
}
	// end inline asm
	// begin inline asm
	{add.f16x2 %r1189,%r1186,%r1183;
}
	// end inline asm
	// begin inline asm
	{mul.f16x2 %r1192,%r1189,%r1;
}
	// end inline asm
	// begin inline asm
	{add.f16x2 %r1195,%r1192,%r1189;
}
	// end inline asm
	// begin inline asm
	{mul.f16x2 %r1198,%r1195,%r1;
}
	// end inline asm
	// begin inline asm
	{add.f16x2 %r1201,%r1198,%r1195;
}
	// end inline asm
	// begin inline asm
	{mul.f16x2 %r1204,%r1201,%r1;
}
	// end inline asm
	// begin inline asm
	{add.f16x2 %r1207,%r1204,%r1201;
}
	// end inline asm
	// begin inline asm
	{mul.f16x2 %r1210,%r1207,%r1;
}
	// end inline asm
	// begin inline asm
	{add.f16x2 %r1213,%r1210,%r1207;
}
	// end inline asm
	// begin inline asm
	{mul.f16x2 %r1216,%r1213,%r1;
}
	// end inline asm
	// begin inline asm
	{add.f16x2 %r1219,%r1216,%r1213;
}
	// end inline asm
	// begin inline asm
	{mul.f16x2 %r1222,%r1219,%r1;
}
	// end inline asm
	// begin inline asm
	{add.f16x2 %r1225,%r1222,%r1219;
}
	// end inline asm
	// begin inline asm
	{mul.f16x2 %r1228,%r1225,%r1;
}
	// end inline asm
	// begin inline asm
	{add.f16x2 %r1231,%r1228,%r1225;
}
	// end inline asm
	// begin inline asm
	{mul.f16x2 %r1234,%r1231,%r1;
}
	// end inline asm
	// begin inline asm
	{add.f16x2 %r1237,%r1234,%r1231;
}
	// end inline asm
	// begin inline asm
	{mul.f16x2 %r1240,%r1237,%r1;
}
	// end inline asm
	// begin inline asm
	{add.f16x2 %r1243,%r1240,%r1237;
}
	// end inline asm
	// begin inline asm
	{mul.f16x2 %r1246,%r1243,%r1;
}
	// end inline asm
	// begin inline asm
	{add.f16x2 %r1249,%r1246,%r1243;
}
	// end inline asm
	// begin inline asm
	{mul.f16x2 %r1252,%r1249,%r1;
}
	// end inline asm
	// begin inline asm
	{add.f16x2 %r1255,%r1252,%r1249;
}
	// end inline asm
	// begin inline asm
	{mul.f16x2 %r1258,%r1255,%r1;
}
	// end inline asm
	// begin inline asm
	{add.f16x2 %r1261,%r1258,%r1255;
}
	// end inline asm
	// begin inline asm
	{mul.f16x2 %r1264,%r1261,%r1;
}
	// end inline asm
	// begin inline asm
	{add.f16x2 %r1267,%r1264,%r1261;
}
	// end inline asm
	// begin inline asm
	{mul.f16x2 %r1270,%r1267,%r1;
}
	// end inline asm
	// begin inline asm
	{add.f16x2 %r1273,%r1270,%r1267;
}
	// end inline asm
	// begin inline asm
	{mul.f16x2 %r1276,%r1273,%r1;
}
	// end inline asm
	// begin inline asm
	{add.f16x2 %r1279,%r1276,%r1273;
}
	// end inline asm
	// begin inline asm
	{mul.f16x2 %r1282,%r1279,%r1;
}
	// end inline asm
	// begin inline asm
	{add.f16x2 %r1285,%r1282,%r1279;
}
	// end inline asm
	// begin inline asm
	{mul.f16x2 %r1288,%r1285,%r1;
}
	// end inline asm
	// begin inline asm
	{add.f16x2 %r1291,%r1288,%r1285;
}
	// end inline asm
	// begin inline asm
	{mul.f16x2 %r1294,%r1291,%r1;
}
	// end inline asm
	// begin inline asm
	{add.f16x2 %r1297,%r1294,%r1291;
}
	// end inline asm
	// begin inline asm
	{mul.f16x2 %r1300,%r1297,%r1;
}
	// end inline asm
	// begin inline asm
	{add.f16x2 %r1303,%r1300,%r1297;
}
	// end inline asm
	// begin inline asm
	{mul.f16x2 %r1306,%r1303,%r1;
}
	// end inline asm
	// begin inline asm
	{add.f16x2 %r1309,%r1306,%r1303;
}
	// end inline asm
	// begin inline asm
	{mul.f16x2 %r1312,%r1309,%r1;
}
	// end inline asm
	// begin inline asm
	{add.f16x2 %r1315,%r1312,%r1309;
}
	// end inline asm
	// begin inline asm
	{mul.f16x2 %r1318,%r1315,%r1;
}
	// end inline asm
	// begin inline asm
	{add.f16x2 %r1321,%r1318,%r1315;
}
	// end inline asm
	// begin inline asm
	{mul.f16x2 %r1324,%r1321,%r1;
}
	// end inline asm
	// begin inline asm
	{add.f16x2 %r1327,%r1324,%r1321;
}
	// end inline asm
	// begin inline asm
	{mul.f16x2 %r1330,%r1327,%r1;
}
	// end inline asm
	// begin inline asm
	{add.f16x2 %r1333,%r1330,%r1327;
}
	// end inline asm
	// begin inline asm
	{mul.f16x2 %r1336,%r1333,%r1;
}
	// end inline asm
	// begin inline asm
	{add.f16x2 %r1339,%r1336,%r1333;
}
	// end inline asm
	// begin inline asm
	{mul.f16x2 %r1342,%r1339,%r1;
}
	// end inline asm
	// begin inline asm
	{add.f16x2 %r1345,%r1342,%r1339;
}
	// end inline asm
	// begin inline asm
	{mul.f16x2 %r1348,%r1345,%r1;
}
	// end inline asm
	// begin inline asm
	{add.f16x2 %r1351,%r1348,%r1345;
}
	// end inline asm
	// begin inline asm
	{mul.f16x2 %r1354,%r1351,%r1;
}
	// end inline asm
	// begin inline asm
	{add.f16x2 %r1357,%r1354,%r1351;
}
	// end inline asm
	// begin inline asm
	{mul.f16x2 %r1360,%r1357,%r1;
}
	// end inline asm
	// begin inline asm
	{add.f16x2 %r1363,%r1360,%r1357;
}
	// end inline asm
	// begin inline asm
	{mul.f16x2 %r1366,%r1363,%r1;
}
	// end inline asm
	// begin inline asm
	{add.f16x2 %r1369,%r1366,%r1363;
}
	// end inline asm
	// begin inline asm
	{mul.f16x2 %r1372,%r1369,%r1;
}
	// end inline asm
	// begin inline asm
	{add.f16x2 %r1375,%r1372,%r1369;
}
	// end inline asm
	// begin inline asm
	{mul.f16x2 %r1378,%r1375,%r1;
}
	// end inline asm
	// begin inline asm
	{add.f16x2 %r1381,%r1378,%r1375;
}
	// end inline asm
	// begin inline asm
	{mul.f16x2 %r1384,%r1381,%r1;
}
	// end inline asm
	// begin inline asm
	{add.f16x2 %r1387,%r1384,%r1381;
}
	// end inline asm
	// begin inline asm
	{mul.f16x2 %r1390,%r1387,%r1;
}
	// end inline asm
	// begin inline asm
	{add.f16x2 %r1393,%r1390,%r1387;
}
	// end inline asm
	// begin inline asm
	{mul.f16x2 %r1396,%r1393,%r1;
}
	// end inline asm
	// begin inline asm
	{add.f16x2 %r1399,%r1396,%r1393;
}
	// end inline asm
	// begin inline asm
	{mul.f16x2 %r1402,%r1399,%r1;
}
	// end inline asm
	// begin inline asm
	{add.f16x2 %r1405,%r1402,%r1399;
}
	// end inline asm
	// begin inline asm
	{mul.f16x2 %r1408,%r1405,%r1;
}
	// end inline asm
	// begin inline asm
	{add.f16x2 %r1411,%r1408,%r1405;
}
	// end inline asm
	// begin inline asm
	{mul.f16x2 %r1414,%r1411,%r1;
}
	// end inline asm
	// begin inline asm
	{add.f16x2 %r1417,%r1414,%r1411;
}
	// end inline asm
	// begin inline asm
	{mul.f16x2 %r1420,%r1417,%r1;
}
	// end inline asm
	// begin inline asm
	{add.f16x2 %r1423,%r1420,%r1417;
}
	// end inline asm
	// begin inline asm
	{mul.f16x2 %r1426,%r1423,%r1;
}
	// end inline asm
	// begin inline asm
	{add.f16x2 %r1429,%r1426,%r1423;
}
	// end inline asm
	// begin inline asm
	{mul.f16x2 %r1432,%r1429,%r1;
}
	// end inline asm
	// begin inline asm
	{add.f16x2 %r1435,%r1432,%r1429;
}
	// end inline asm
	// begin inline asm
	{mul.f16x2 %r1438,%r1435,%r1;
}
	// end inline asm
	// begin inline asm
	{add.f16x2 %r1441,%r1438,%r1435;
}
	// end inline asm
	// begin inline asm
	{mul.f16x2 %r1444,%r1441,%r1;
}
	// end inline asm
	// begin inline asm
	{add.f16x2 %r1447,%r1444,%r1441;
}
	// end inline asm
	// begin inline asm
	{mul.f16x2 %r1450,%r1447,%r1;
}
	// end inline asm
	// begin inline asm
	{add.f16x2 %r1453,%r1450,%r1447;
}
	// end inline asm
	// begin inline asm
	{mul.f16x2 %r1456,%r1453,%r1;
}
	// end inline asm
	// begin inline asm
	{add.f16x2 %r1459,%r1456,%r1453;
}
	// end inline asm
	// begin inline asm
	{mul.f16x2 %r1462,%r1459,%r1;
}
	// end inline asm
	// begin inline asm
	{add.f16x2 %r1465,%r1462,%r1459;
}
	// end inline asm
	// begin inline asm
	{mul.f16x2 %r1468,%r1465,%r1;
}
	// end inline asm
	// begin inline asm
	{add.f16x2 %r1471,%r1468,%r1465;
}
	// end inline asm
	// begin inline asm
	{mul.f16x2 %r1474,%r1471,%r1;
}
	// end inline asm
	// begin inline asm
	{add.f16x2 %r1477,%r1474,%r1471;
}
	// end inline asm
	// begin inline asm
	{mul.f16x2 %r1480,%r1477,%r1;
}
	// end inline asm
	// begin inline asm
	{add.f16x2 %r1483,%r1480,%r1477;
}
	// end inline asm
	// begin inline asm
	{mul.f16x2 %r1486,%r1483,%r1;
}
	// end inline asm
	// begin inline asm
	{add.f16x2 %r1489,%r1486,%r1483;
}
	// end inline asm
	// begin inline asm
	{mul.f16x2 %r1492,%r1489,%r1;
}
	// end inline asm
	// begin inline asm
	{add.f16x2 %r1495,%r1492,%r1489;
}
	// end inline asm
	// begin inline asm
	{mul.f16x2 %r1498,%r1495,%r1;
}
	// end inline asm
	// begin inline asm
	{add.f16x2 %r1501,%r1498,%r1495;
}
	// end inline asm
	// begin inline asm
	{mul.f16x2 %r1504,%r1501,%r1;
}
	// end inline asm
	// begin inline asm
	{add.f16x2 %r1507,%r1504,%r1501;
}
	// end inline asm
	// begin inline asm
	{mul.f16x2 %r1510,%r1507,%r1;
}
	// end inline asm
	// begin inline asm
	{add.f16x2 %r1513,%r1510,%r1507;
}
	// end inline asm
	// begin inline asm
	{mul.f16x2 %r1516,%r1513,%r1;
}
	// end inline asm
	// begin inline asm
	{add.f16x2 %r1519,%r1516,%r1513;
}
	// end inline asm
	// begin inline asm
	{mul.f16x2 %r1522,%r1519,%r1;
}
	// end inline asm
	// begin inline asm
	{add.f16x2 %r1525,%r1522,%r1519;
}
	// end inline asm
	// begin inline asm
	{mul.f16x2 %r1528,%r1525,%r1;
}
	// end inline asm
	// begin inline asm
	{add.f16x2 %r1531,%r1528,%r1525;
}
	// end inline asm
	// begin inline asm
	{mul.f16x2 %r1534,%r1531,%r1;
}
	// end inline asm
	// begin inline asm
	{add.f16x2 %r1537,%r1534,%r1531;
}
	// end inline asm
	// begin inline asm
	{mul.f16x2 %r1540,%r1537,%r1;
}
	// end inline asm
	// begin inline asm
	{add.f16x2 %r1543,%r1540,%r1537;
}
	// end inline asm
	// begin inline asm
	{mul.f16x2 %r1546,%r1543,%r1;
}
	// end inline asm
	// begin inline asm
	{add.f16x2 %r1549,%r1546,%r1543;
}
	// end inline asm
	// begin inline asm
	{mul.f16x2 %r1552,%r1549,%r1;
}
	// end inline asm
	// begin inline asm
	{add.f16x2 %r1555,%r1552,%r1549;
}
	// end inline asm
	// begin inline asm
	{mul.f16x2 %r1558,%r1555,%r1;
}
	// end inline asm
	// begin inline asm
	{add.f16x2 %r1561,%r1558,%r1555;
}
	// end inline asm
	// begin inline asm
	{mul.f16x2 %r1564,%r1561,%r1;
}
	// end inline asm
	// begin inline asm
	{add.f16x2 %r1567,%r1564,%r1561;
}
	// end inline asm
	// begin inline asm
	{mul.f16x2 %r1570,%r1567,%r1;
}
	// end inline asm
	// begin inline asm
	{add.f16x2 %r1573,%r1570,%r1567;
}
	// end inline asm
	// begin inline asm
	{mul.f16x2 %r1576,%r1573,%r1;
}
	// end inline asm
	// begin inline asm
	{add.f16x2 %r1579,%r1576,%r1573;
}
	// end inline asm
	// begin inline asm
	{mul.f16x2 %r1582,%r1579,%r1;
}
	// end inline asm
	// begin inline asm
	{add.f16x2 %r1585,%r1582,%r1579;
}
	// end inline asm
	// begin inline asm
	{mul.f16x2 %r1588,%r1585,%r1;
}
	// end inline asm
	// begin inline asm
	{add.f16x2 %r1591,%r1588,%r1585;
}
	// end inline asm
	// begin inline asm
	{mul.f16x2 %r1594,%r1591,%r1;
}
	// end inline asm
	// begin inline asm
	{add.f16x2 %r1597,%r1594,%r1591;
}
	// end inline asm
	// begin inline asm
	{mul.f16x2 %r1600,%r1597,%r1;
}
	// end inline asm
	// begin inline asm
	{add.f16x2 %r1603,%r1600,%r1597;
}
	// end inline asm
	// begin inline asm
	{mul.f16x2 %r1606,%r1603,%r1;
}
	// end inline asm
	// begin inline asm
	{add.f16x2 %r1609,%r1606,%r1603;
}
	// end inline asm
	// begin inline asm
	{mul.f16x2 %r1612,%r1609,%r1;
}
	// end inline asm
	// begin inline asm
	{add.f16x2 %r1615,%r1612,%r1609;
}
	// end inline asm
	// begin inline asm
	{mul.f16x2 %r1618,%r1615,%r1;
}
	// end inline asm
	// begin inline asm
	{add.f16x2 %r1621,%r1618,%r1615;
}
	// end inline asm
	// begin inline asm
	{mul.f16x2 %r1624,%r1621,%r1;
}
	// end inline asm
	// begin inline asm
	{add.f16x2 %r1627,%r1624,%r1621;
}
	// end inline asm
	// begin inline asm
	{mul.f16x2 %r1630,%r1627,%r1;
}
	// end inline asm
	// begin inline asm
	{add.f16x2 %r1633,%r1630,%r1627;
}
	// end inline asm
	// begin inline asm
	{mul.f16x2 %r1636,%r1633,%r1;
}
	// end inline asm
	// begin inline asm
	{add.f16x2 %r1639,%r1636,%r1633;
}
	// end inline asm
	// begin inline asm
	{mul.f16x2 %r1642,%r1639,%r1;
}
	// end inline asm
	// begin inline asm
	{add.f16x2 %r1645,%r1642,%r1639;
}
	// end inline asm
	// begin inline asm
	{mul.f16x2 %r1648,%r1645,%r1;
}
	// end inline asm
	// begin inline asm
	{add.f16x2 %r1651,%r1648,%r1645;
}
	// end inline asm
	// begin inline asm
	{mul.f16x2 %r1654,%r1651,%r1;
}
	// end inline asm
	// begin inline asm
	{add.f16x2 %r1657,%r1654,%r1651;
}
	// end inline asm
	// begin inline asm
	{mul.f16x2 %r1660,%r1657,%r1;
}
	// end inline asm
	// begin inline asm
	{add.f16x2 %r1663,%r1660,%r1657;
}
	// end inline asm
	// begin inline asm
	{mul.f16x2 %r1666,%r1663,%r1;
}
	// end inline asm
	// begin inline asm
	{add.f16x2 %r1669,%r1666,%r1663;
}
	// end inline asm
	// begin inline asm
	{mul.f16x2 %r1672,%r1669,%r1;
}
	// end inline asm
	// begin inline asm
	{add.f16x2 %r1675,%r1672,%r1669;
}
	// end inline asm
	// begin inline asm
	{mul.f16x2 %r1678,%r1675,%r1;
}
	// end inline asm
	// begin inline asm
	{add.f16x2 %r1681,%r1678,%r1675;
}
	// end inline asm
	// begin inline asm
	{mul.f16x2 %r1684,%r1681,%r1;
}
	// end inline asm
	// begin inline asm
	{add.f16x2 %r1687,%r1684,%r1681;
}
	// end inline asm
	// begin inline asm
	{mul.f16x2 %r1690,%r1687,%r1;
}
	// end inline asm
	// begin inline asm
	{add.f16x2 %r1693,%r1690,%r1687;
}
	// end inline asm
	// begin inline asm
	{mul.f16x2 %r1696,%r1693,%r1;
}
	// end inline asm
	// begin inline asm
	{add.f16x2 %r1699,%r1696,%r1693;
}
	// end inline asm
	// begin inline asm
	{mul.f16x2 %r1702,%r1699,%r1;
}
	// end inline asm
	// begin inline asm
	{add.f16x2 %r1705,%r1702,%r1699;
}
	// end inline asm
	// begin inline asm
	{mul.f16x2 %r1708,%r1705,%r1;
}
	// end inline asm
	// begin inline asm
	{add.f16x2 %r1711,%r1708,%r1705;
}
	// end inline asm
	// begin inline asm
	{mul.f16x2 %r1714,%r1711,%r1;
}
	// end inline asm
	// begin inline asm
	{add.f16x2 %r1717,%r1714,%r1711;
}
	// end inline asm
	// begin inline asm
	{mul.f16x2 %r1720,%r1717,%r1;
}
	// end inline asm
	// begin inline asm
	{add.f16x2 %r1723,%r1720,%r1717;
}
	// end inline asm
	// begin inline asm
	{mul.f16x2 %r1726,%r1723,%r1;
}
	// end inline asm
	// begin inline asm
	{add.f16x2 %r1729,%r1726,%r1723;
}
	// end inline asm
	// begin inline asm
	{mul.f16x2 %r1732,%r1729,%r1;
}
	// end inline asm
	// begin inline asm
	{add.f16x2 %r1735,%r1732,%r1729;
}
	// end inline asm
	// begin inline asm
	{mul.f16x2 %r1738,%r1735,%r1;
}
	// end inline asm
	// begin inline asm
	{add.f16x2 %r1741,%r1738,%r1735;
}
	// end inline asm
	// begin inline asm
	{mul.f16x2 %r1744,%r1741,%r1;
}
	// end inline asm
	// begin inline asm
	{add.f16x2 %r1747,%r1744,%r1741;
}
	// end inline asm
	// begin inline asm
	{mul.f16x2 %r1750,%r1747,%r1;
}
	// end inline asm
	// begin inline asm
	{add.f16x2 %r1753,%r1750,%r1747;
}
	// end inline asm
	// begin inline asm
	{mul.f16x2 %r1756,%r1753,%r1;
}
	// end inline asm
	// begin inline asm
	{add.f16x2 %r1759,%r1756,%r1753;
}
	// end inline asm
	// begin inline asm
	{mul.f16x2 %r1762,%r1759,%r1;
}
	// end inline asm
	// begin inline asm
	{add.f16x2 %r1765,%r1762,%r1759;
}
	// end inline asm
	// begin inline asm
	{mul.f16x2 %r1768,%r1765,%r1;
}
	// end inline asm
	// begin inline asm
	{add.f16x2 %r1771,%r1768,%r1765;
}
	// end inline asm
	// begin inline asm
	{mul.f16x2 %r1774,%r1771,%r1;
}
	// end inline asm
	// begin inline asm
	{add.f16x2 %r1777,%r1774,%r1771;
}
	// end inline asm
	// begin inline asm
	{mul.f16x2 %r1780,%r1777,%r1;
}
	// end inline asm
	// begin inline asm
	{add.f16x2 %r1783,%r1780,%r1777;
}
	// end inline asm
	// begin inline asm
	{mul.f16x2 %r1786,%r1783,%r1;
}
	// end inline asm
	// begin inline asm
	{add.f16x2 %r1789,%r1786,%r1783;
}
	// end inline asm
	// begin inline asm
	{mul.f16x2 %r1792,%r1789,%r1;
}
	// end inline asm
	// begin inline asm
	{add.f16x2 %r1795,%r1792,%r1789;
}
	// end inline asm
	// begin inline asm
	{mul.f16x2 %r1798,%r1795,%r1;
}
	// end inline asm
	// begin inline asm
	{add.f16x2 %r1801,%r1798,%r1795;
}
	// end inline asm
	// begin inline asm
	{mul.f16x2 %r1804,%r1801,%r1;
}
	// end inline asm
	// begin inline asm
	{add.f16x2 %r1807,%r1804,%r1801;
}
	// end inline asm
	// begin inline asm
	{mul.f16x2 %r1810,%r1807,%r1;
}
	// end inline asm
	// begin inline asm
	{add.f16x2 %r1813,%r1810,%r1807;
}
	// end inline asm
	// begin inline asm
	{mul.f16x2 %r1816,%r1813,%r1;
}
	// end inline asm
	// begin inline asm
	{add.f16x2 %r1819,%r1816,%r1813;
}
	// end inline asm
	// begin inline asm
	{mul.f16x2 %r1822,%r1819,%r1;
}
	// end inline asm
	// begin inline asm
	{add.f16x2 %r1825,%r1822,%r1819;
}
	// end inline asm
	// begin inline asm
	{mul.f16x2 %r1828,%r1825,%r1;
}
	// end inline asm
	// begin inline asm
	{add.f16x2 %r1831,%r1828,%r1825;
}
	// end inline asm
	// begin inline asm
	{mul.f16x2 %r1834,%r1831,%r1;
}
	// end inline asm
	// begin inline asm
	{add.f16x2 %r1837,%r1834,%r1831;
}
	// end inline asm
	// begin inline asm
	{mul.f16x2 %r1840,%r1837,%r1;
}
	// end inline asm
	// begin inline asm
	{add.f16x2 %r1843,%r1840,%r1837;
}
	// end inline asm
	// begin inline asm
	{mul.f16x2 %r1846,%r1843,%r1;
}
	// end inline asm
	// begin inline asm
	{add.f16x2 %r1849,%r1846,%r1843;
}
	// end inline asm
	// begin inline asm
	{mul.f16x2 %r1852,%r1849,%r1;
}
	// end inline asm
	// begin inline asm
	{add.f16x2 %r1855,%r1852,%r1849;
}
	// end inline asm
	// begin inline asm
	{mul.f16x2 %r1858,%r1855,%r1;
}
	// end inline asm
	// begin inline asm
	{add.f16x2 %r1861,%r1858,%r1855;
}
	// end inline asm
	// begin inline asm
	{mul.f16x2 %r1864,%r1861,%r1;
}
	// end inline asm
	// begin inline asm
	{add.f16x2 %r1867,%r1864,%r1861;
}
	// end inline asm
	// begin inline asm
	{mul.f16x2 %r1870,%r1867,%r1;
}
	// end inline asm
	// begin inline asm
	{add.f16x2 %r1873,%r1870,%r1867;
}
	// end inline asm
	// begin inline asm
	{mul.f16x2 %r1876,%r1873,%r1;
}
	// end inline asm
	// begin inline asm
	{add.f16x2 %r1879,%r1876,%r1873;
}
	// end inline asm
	// begin inline asm
	{mul.f16x2 %r1882,%r1879,%r1;
}
	// end inline asm
	// begin inline asm
	{add.f16x2 %r1885,%r1882,%r1879;
}
	// end inline asm
	// begin inline asm
	{mul.f16x2 %r1888,%r1885,%r1;
}
	// end inline asm
	// begin inline asm
	{add.f16x2 %r1891,%r1888,%r1885;
}
	// end inline asm
	// begin inline asm
	{mul.f16x2 %r1894,%r1891,%r1;
}
	// end inline asm
	// begin inline asm
	{add.f16x2 %r1897,%r1894,%r1891;
}
	// end inline asm
	// begin inline asm
	{mul.f16x2 %r1900,%r1897,%r1;
}
	// end inline asm
	// begin inline asm
	{add.f16x2 %r1903,%r1900,%r1897;
}
	// end inline asm
	// begin inline asm
	{mul.f16x2 %r1906,%r1903,%r1;
}
	// end inline asm
	// begin inline asm
	{add.f16x2 %r1909,%r1906,%r1903;
}
	// end inline asm
	// begin inline asm
	{mul.f16x2 %r1912,%r1909,%r1;
}
	// end inline asm
	// begin inline asm
	{add.f16x2 %r1915,%r1912,%r1909;
}
	// end inline asm
	// begin inline asm
	{mul.f16x2 %r1918,%r1915,%r1;
}
	// end inline asm
	// begin inline asm
	{add.f16x2 %r1921,%r1918,%r1915;
}
	// end inline asm
	// begin inline asm
	{mul.f16x2 %r1924,%r1921,%r1;
}
	// end inline asm
	// begin inline asm
	{add.f16x2 %r1927,%r1924,%r1921;
}
	// end inline asm
	// begin inline asm
	{mul.f16x2 %r1930,%r1927,%r1;
}
	// end inline asm
	// begin inline asm
	{add.f16x2 %r1933,%r1930,%r1927;
}
	// end inline asm
	// begin inline asm
	{mul.f16x2 %r1936,%r1933,%r1;
}
	// end inline asm
	// begin inline asm
	{add.f16x2 %r1939,%r1936,%r1933;
}
	// end inline asm
	// begin inline asm
	{mul.f16x2 %r1942,%r1939,%r1;
}
	// end inline asm
	// begin inline asm
	{add.f16x2 %r1945,%r1942,%r1939;
}
	// end inline asm
	// begin inline asm
	{mul.f16x2 %r1948,%r1945,%r1;
}
	// end inline asm
	// begin inline asm
	{add.f16x2 %r1951,%r1948,%r1945;
}
	// end inline asm
	// begin inline asm
	{mul.f16x2 %r1954,%r1951,%r1;
}
	// end inline asm
	// begin inline asm
	{add.f16x2 %r1957,%r1954,%r1951;
}
	// end inline asm
	// begin inline asm
	{mul.f16x2 %r1960,%r1957,%r1;
}
	// end inline asm
	// begin inline asm
	{add.f16x2 %r1963,%r1960,%r1957;
}
	// end inline asm
	// begin inline asm
	{mul.f16x2 %r1966,%r1963,%r1;
}
	// end inline asm
	// begin inline asm
	{add.f16x2 %r1969,%r1966,%r1963;
}
	// end inline asm
	// begin inline asm
	{mul.f16x2 %r1972,%r1969,%r1;
}
	// end inline asm
	// begin inline asm
	{add.f16x2 %r1975,%r1972,%r1969;
}
	// end inline asm
	// begin inline asm
	{mul.f16x2 %r1978,%r1975,%r1;
}
	// end inline asm
	// begin inline asm
	{add.f16x2 %r1981,%r1978,%r1975;
}
	// end inline asm
	// begin inline asm
	{mul.f16x2 %r1984,%r1981,%r1;
}
	// end inline asm
	// begin inline asm
	{add.f16x2 %r1987,%r1984,%r1981;
}
	// end inline asm
	// begin inline asm
	{mul.f16x2 %r1990,%r1987,%r1;
}
	// end inline asm
	// begin inline asm
	{add.f16x2 %r1993,%r1990,%r1987;
}
	// end inline asm
	// begin inline asm
	{mul.f16x2 %r1996,%r1993,%r1;
}
	// end inline asm
	// begin inline asm
	{add.f16x2 %r1999,%r1996,%r1993;
}
	// end inline asm
	// begin inline asm
	{mul.f16x2 %r2002,%r1999,%r1;
}
	// end inline asm
	// begin inline asm
	{add.f16x2 %r2005,%r2002,%r1999;
}
	// end inline asm
	// begin inline asm
	{mul.f16x2 %r2008,%r2005,%r1;
}
	// end inline asm
	// begin inline asm
	{add.f16x2 %r2011,%r2008,%r2005;
}
	// end inline asm
	// begin inline asm
	{mul.f16x2 %r2014,%r2011,%r1;
}
	// end inline asm
	// begin inline asm
	{add.f16x2 %r2017,%r2014,%r2011;
}
	// end inline asm
	// begin inline asm
	{mul.f16x2 %r2020,%r2017,%r1;
}
	// end inline asm
	// begin inline asm
	{add.f16x2 %r2023,%r2020,%r2017;
}
	// end inline asm
	// begin inline asm
	{mul.f16x2 %r2026,%r2023,%r1;
}
	// end inline asm
	// begin inline asm
	{add.f16x2 %r2029,%r2026,%r2023;
}
	// end inline asm
	// begin inline asm
	{mul.f16x2 %r2032,%r2029,%r1;
}
	// end inline asm
	// begin inline asm
	{add.f16x2 %r2035,%r2032,%r2029;
}
	// end inline asm
	// begin inline asm
	{mul.f16x2 %r2038,%r2035,%r1;
}
	// end inline asm
	// begin inline asm
	{add.f16x2 %r2041,%r2038,%r2035;
}
	// end inline asm
	// begin inline asm
	{mul.f16x2 %r2044,%r2041,%r1;
}
	// end inline asm
	// begin inline asm
	{add.f16x2 %r2047,%r2044,%r2041;
}
	// end inline asm
	// begin inline asm
	{mul.f16x2 %r2050,%r2047,%r1;
}
	// end inline asm
	// begin inline asm
	{add.f16x2 %r2053,%r2050,%r2047;
}
	// end inline asm
	// begin inline asm
	{mul.f16x2 %r2056,%r2053,%r1;
}
	// end inline asm
	// begin inline asm
	{add.f16x2 %r2059,%r2056,%r2053;
}
	// end inline asm
	// begin inline asm
	{mul.f16x2 %r2062,%r2059,%r1;
}
	// end inline asm
	// begin inline asm
	{add.f16x2 %r2065,%r2062,%r2059;
}
	// end inline asm
	// begin inline asm
	{mul.f16x2 %r2068,%r2065,%r1;
}
	// end inline asm
	// begin inline asm
	{add.f16x2 %r2071,%r2068,%r2065;
}
	// end inline asm
	// begin inline asm
	{mul.f16x2 %r2074,%r2071,%r1;
}
	// end inline asm
	// begin inline asm
	{add.f16x2 %r2077,%r2074,%r2071;
}
	// end inline asm
	// begin inline asm
	{mul.f16x2 %r2080,%r2077,%r1;
}
	// end inline asm
	// begin inline asm
	{add.f16x2 %r2083,%r2080,%r2077;
}
	// end inline asm
	// begin inline asm
	{mul.f16x2 %r2086,%r2083,%r1;
}
	// end inline asm
	// begin inline asm
	{add.f16x2 %r2089,%r2086,%r2083;
}
	// end inline asm
	// begin inline asm
	{mul.f16x2 %r2092,%r2089,%r1;
}
	// end inline asm
	// begin inline asm
	{add.f16x2 %r2095,%r2092,%r2089;
}
	// end inline asm
	// begin inline asm
	{mul.f16x2 %r2098,%r2095,%r1;
}
	// end inline asm
	// begin inline asm
	{add.f16x2 %r2101,%r2098,%r2095;
}
	// end inline asm
	// begin inline asm
	{mul.f16x2 %r2104,%r2101,%r1;
}
	// end inline asm
	// begin inline asm
	{add.f16x2 %r2107,%r2104,%r2101;
}
	// end inline asm
	// begin inline asm
	{mul.f16x2 %r2110,%r2107,%r1;
}
	// end inline asm
	// begin inline asm
	{add.f16x2 %r2113,%r2110,%r2107;
}
	// end inline asm
	// begin inline asm
	{mul.f16x2 %r2116,%r2113,%r1;
}
	// end inline asm
	// begin inline asm
	{add.f16x2 %r2119,%r2116,%r2113;
}
	// end inline asm
	// begin inline asm
	{mul.f16x2 %r2122,%r2119,%r1;
}
	// end inline asm
	// begin inline asm
	{add.f16x2 %r2125,%r2122,%r2119;
}
	// end inline asm
	// begin inline asm
	{mul.f16x2 %r2128,%r2125,%r1;
}
	// end inline asm
	// begin inline asm
	{add.f16x2 %r2131,%r2128,%r2125;
}
	// end inline asm
	// begin inline asm
	{mul.f16x2 %r2134,%r2131,%r1;
}
	// end inline asm
	// begin inline asm
	{add.f16x2 %r2137,%r2134,%r2131;
}
	// end inline asm
	// begin inline asm
	{mul.f16x2 %r2140,%r2137,%r1;
}
	// end inline asm
	// begin inline asm
	{add.f16x2 %r2143,%r2140,%r2137;
}
	// end inline asm
	// begin inline asm
	{mul.f16x2 %r2146,%r2143,%r1;
}
	// end inline asm
	// begin inline asm
	{add.f16x2 %r2149,%r2146,%r2143;
}
	// end inline asm
	// begin inline asm
	{mul.f16x2 %r2152,%r2149,%r1;
}
	// end inline asm
	// begin inline asm
	{add.f16x2 %r2155,%r2152,%r2149;
}
	// end inline asm
	// begin inline asm
	{mul.f16x2 %r2158,%r2155,%r1;
}
	// end inline asm
	// begin inline asm
	{add.f16x2 %r2161,%r2158,%r2155;
}
	// end inline asm
	// begin inline asm
	{mul.f16x2 %r2164,%r2161,%r1;
}
	// end inline asm
	// begin inline asm
	{add.f16x2 %r2167,%r2164,%r2161;
}
	// end inline asm
	// begin inline asm
	{mul.f16x2 %r2170,%r2167,%r1;
}
	// end inline asm
	// begin inline asm
	{add.f16x2 %r2173,%r2170,%r2167;
}
	// end inline asm
	// begin inline asm
	{mul.f16x2 %r2176,%r2173,%r1;
}
	// end inline asm
	// begin inline asm
	{add.f16x2 %r2179,%r2176,%r2173;
}
	// end inline asm
	// begin inline asm
	{mul.f16x2 %r2182,%r2179,%r1;
}
	// end inline asm
	// begin inline asm
	{add.f16x2 %r2185,%r2182,%r2179;
}
	// end inline asm
	// begin inline asm
	{mul.f16x2 %r2188,%r2185,%r1;
}
	// end inline asm
	// begin inline asm
	{add.f16x2 %r2191,%r2188,%r2185;
}
	// end inline asm
	// begin inline asm
	{mul.f16x2 %r2194,%r2191,%r1;
}
	// end inline asm
	// begin inline asm
	{add.f16x2 %r2197,%r2194,%r2191;
}
	// end inline asm
	// begin inline asm
	{mul.f16x2 %r2200,%r2197,%r1;
}
	// end inline asm
	// begin inline asm
	{add.f16x2 %r2203,%r2200,%r2197;
}
	// end inline asm
	// begin inline asm
	{mul.f16x2 %r2206,%r2203,%r1;
}
	// end inline asm
	// begin inline asm
	{add.f16x2 %r2209,%r2206,%r2203;
}
	// end inline asm
	// begin inline asm
	{mul.f16x2 %r2212,%r2209,%r1;
}
	// end inline asm
	// begin inline asm
	{add.f16x2 %r2215,%r2212,%r2209;
}
	// end inline asm
	// begin inline asm
	{mul.f16x2 %r2218,%r2215,%r1;
}
	// end inline asm
	// begin inline asm
	{add.f16x2 %r2221,%r2218,%r2215;
}
	// end inline asm
	// begin inline asm
	{mul.f16x2 %r2224,%r2221,%r1;
}
	// end inline asm
	// begin inline asm
	{add.f16x2 %r2227,%r2224,%r2221;
}
	// end inline asm
	// begin inline asm
	{mul.f16x2 %r2230,%r2227,%r1;
}
	// end inline asm
	// begin inline asm
	{add.f16x2 %r2233,%r2230,%r2227;
}
	// end inline asm
	// begin inline asm
	{mul.f16x2 %r2236,%r2233,%r1;
}
	// end inline asm
	// begin inline asm
	{add.f16x2 %r2239,%r2236,%r2233;
}
	// end inline asm
	// begin inline asm
	{mul.f16x2 %r2242,%r2239,%r1;
}
	// end inline asm
	// begin inline asm
	{add.f16x2 %r2245,%r2242,%r2239;
}
	// end inline asm
	// begin inline asm
	{mul.f16x2 %r2248,%r2245,%r1;
}
	// end inline asm
	// begin inline asm
	{add.f16x2 %r2251,%r2248,%r2245;
}
	// end inline asm
	// begin inline asm
	{mul.f16x2 %r2254,%r2251,%r1;
}
	// end inline asm
	// begin inline asm
	{add.f16x2 %r2257,%r2254,%r2251;
}
	// end inline asm
	// begin inline asm
	{mul.f16x2 %r2260,%r2257,%r1;
}
	// end inline asm
	// begin inline asm
	{add.f16x2 %r2263,%r2260,%r2257;
}
	// end inline asm
	// begin inline asm
	{mul.f16x2 %r2266,%r2263,%r1;
}
	// end inline asm
	// begin inline asm
	{add.f16x2 %r2269,%r2266,%r2263;
}
	// end inline asm
	// begin inline asm
	{mul.f16x2 %r2272,%r2269,%r1;
}
	// end inline asm
	// begin inline asm
	{add.f16x2 %r2275,%r2272,%r2269;
}
	// end inline asm
	// begin inline asm
	{mul.f16x2 %r2278,%r2275,%r1;
}
	// end inline asm
	// begin inline asm
	{add.f16x2 %r2281,%r2278,%r2275;
}
	// end inline asm
	// begin inline asm
	{mul.f16x2 %r2284,%r2281,%r1;
}
	// end inline asm
	// begin inline asm
	{add.f16x2 %r2287,%r2284,%r2281;
}
	// end inline asm
	// begin inline asm
	{mul.f16x2 %r2290,%r2287,%r1;
}
	// end inline asm
	// begin inline asm
	{add.f16x2 %r2293,%r2290,%r2287;
}
	// end inline asm
	// begin inline asm
	{mul.f16x2 %r2296,%r2293,%r1;
}
	// end inline asm
	// begin inline asm
	{add.f16x2 %r2299,%r2296,%r2293;
}
	// end inline asm
	// begin inline asm
	{mul.f16x2 %r2302,%r2299,%r1;
}
	// end inline asm
	// begin inline asm
	{add.f16x2 %r2305,%r2302,%r2299;
}
	// end inline asm
	// begin inline asm
	{mul.f16x2 %r2308,%r2305,%r1;
}
	// end inline asm
	// begin inline asm
	{add.f16x2 %r2311,%r2308,%r2305;
}
	// end inline asm
	// begin inline asm
	{mul.f16x2 %r2314,%r2311,%r1;
}
	// end inline asm
	// begin inline asm
	{add.f16x2 %r2317,%r2314,%r2311;
}
	// end inline asm
	// begin inline asm
	{mul.f16x2 %r2320,%r2317,%r1;
}
	// end inline asm
	// begin inline asm
	{add.f16x2 %r2323,%r2320,%r2317;
}
	// end inline asm
	// begin inline asm
	{mul.f16x2 %r2326,%r2323,%r1;
}
	// end inline asm
	// begin inline asm
	{add.f16x2 %r2329,%r2326,%r2323;
}
	// end inline asm
	// begin inline asm
	{mul.f16x2 %r2332,%r2329,%r1;
}
	// end inline asm
	// begin inline asm
	{add.f16x2 %r2335,%r2332,%r2329;
}
	// end inline asm
	// begin inline asm
	{mul.f16x2 %r2338,%r2335,%r1;
}
	// end inline asm
	// begin inline asm
	{add.f16x2 %r2341,%r2338,%r2335;
}
	// end inline asm
	// begin inline asm
	{mul.f16x2 %r2344,%r2341,%r1;
}
	// end inline asm
	// begin inline asm
	{add.f16x2 %r2347,%r2344,%r2341;
}
	// end inline asm
	// begin inline asm
	{mul.f16x2 %r2350,%r2347,%r1;
}
	// end inline asm
	// begin inline asm
	{add.f16x2 %r2353,%r2350,%r2347;
}
	// end inline asm
	// begin inline asm
	{mul.f16x2 %r2356,%r2353,%r1;
}
	// end inline asm
	// begin inline asm
	{add.f16x2 %r2359,%r2356,%r2353;
}
	// end inline asm
	// begin inline asm
	{mul.f16x2 %r2362,%r2359,%r1;
}
	// end inline asm
	// begin inline asm
	{add.f16x2 %r2365,%r2362,%r2359;
}
	// end inline asm
	// begin inline asm
	{mul.f16x2 %r2368,%r2365,%r1;
}
	// end inline asm
	// begin inline asm
	{add.f16x2 %r2371,%r2368,%r2365;
}
	// end inline asm
	// begin inline asm
	{mul.f16x2 %r2374,%r2371,%r1;
}
	// end inline asm
	// begin inline asm
	{add.f16x2 %r2377,%r2374,%r2371;
}
	// end inline asm
	// begin inline asm
	{mul.f16x2 %r2380,%r2377,%r1;
}
	// end inline asm
	// begin inline asm
	{add.f16x2 %r2383,%r2380,%r2377;
}
	// end inline asm
	// begin inline asm
	{mul.f16x2 %r2386,%r2383,%r1;
}
	// end inline asm
	// begin inline asm
	{add.f16x2 %r2389,%r2386,%r2383;
}
	// end inline asm
	// begin inline asm
	{mul.f16x2 %r2392,%r2389,%r1;
}
	// end inline asm
	// begin inline asm
	{add.f16x2 %r2395,%r2392,%r2389;
}
	// end inline asm
	// begin inline asm
	{mul.f16x2 %r2398,%r2395,%r1;
}
	// end inline asm
	// begin inline asm
	{add.f16x2 %r2401,%r2398,%r2395;
}
	// end inline asm
	// begin inline asm
	{mul.f16x2 %r2404,%r2401,%r1;
}
	// end inline asm
	// begin inline asm
	{add.f16x2 %r2407,%r2404,%r2401;
}
	// end inline asm
	// begin inline asm
	{mul.f16x2 %r2410,%r2407,%r1;
}
	// end inline asm
	// begin inline asm
	{add.f16x2 %r2413,%r2410,%r2407;
}
	// end inline asm
	// begin inline asm
	{mul.f16x2 %r2416,%r2413,%r1;
}
	// end inline asm
	// begin inline asm
	{add.f16x2 %r2419,%r2416,%r2413;
}
	// end inline asm
	// begin inline asm
	{mul.f16x2 %r2422,%r2419,%r1;
}
	// end inline asm
	// begin inline asm
	{add.f16x2 %r2425,%r2422,%r2419;
}
	// end inline asm
	// begin inline asm
	{mul.f16x2 %r2428,%r2425,%r1;
}
	// end inline asm
	// begin inline asm
	{add.f16x2 %r2431,%r2428,%r2425;
}
	// end inline asm
	// begin inline asm
	{mul.f16x2 %r2434,%r2431,%r1;
}
	// end inline asm
	// begin inline asm
	{add.f16x2 %r2437,%r2434,%r2431;
}
	// end inline asm
	// begin inline asm
	{mul.f16x2 %r2440,%r2437,%r1;
}
	// end inline asm
	// begin inline asm
	{add.f16x2 %r2443,%r2440,%r2437;
}
	// end inline asm
	// begin inline asm
	{mul.f16x2 %r2446,%r2443,%r1;
}
	// end inline asm
	// begin inline asm
	{add.f16x2 %r2449,%r2446,%r2443;
}
	// end inline asm
	// begin inline asm
	{mul.f16x2 %r2452,%r2449,%r1;
}
	// end inline asm
	// begin inline asm
	{add.f16x2 %r2455,%r2452,%r2449;
}
	// end inline asm
	// begin inline asm
	{mul.f16x2 %r2458,%r2455,%r1;
}
	// end inline asm
	// begin inline asm
	{add.f16x2 %r2461,%r2458,%r2455;
}
	// end inline asm
	// begin inline asm
	{mul.f16x2 %r2464,%r2461,%r1;
}
	// end inline asm
	// begin inline asm
	{add.f16x2 %r2467,%r2464,%r2461;
}
	// end inline asm
	// begin inline asm
	{mul.f16x2 %r2470,%r2467,%r1;
}
	// end inline asm
	// begin inline asm
	{add.f16x2 %r2473,%r2470,%r2467;
}
	// end inline asm
	// begin inline asm
	{mul.f16x2 %r2476,%r2473,%r1;
}
	// end inline asm
	// begin inline asm
	{add.f16x2 %r2479,%r2476,%r2473;
}
	// end inline asm
	// begin inline asm
	{mul.f16x2 %r2482,%r2479,%r1;
}
	// end inline asm
	// begin inline asm
	{add.f16x2 %r2485,%r2482,%r2479;
}
	// end inline asm
	// begin inline asm
	{mul.f16x2 %r2488,%r2485,%r1;
}
	// end inline asm
	// begin inline asm
	{add.f16x2 %r2491,%r2488,%r2485;
}
	// end inline asm
	// begin inline asm
	{mul.f16x2 %r2494,%r2491,%r1;
}
	// end inline asm
	// begin inline asm
	{add.f16x2 %r2497,%r2494,%r2491;
}
	// end inline asm
	// begin inline asm
	{mul.f16x2 %r2500,%r2497,%r1;
}
	// end inline asm
	// begin inline asm
	{add.f16x2 %r2503,%r2500,%r2497;
}
	// end inline asm
	// begin inline asm
	{mul.f16x2 %r2506,%r2503,%r1;
}
	// end inline asm
	// begin inline asm
	{add.f16x2 %r2509,%r2506,%r2503;
}
	// end inline asm
	// begin inline asm
	{mul.f16x2 %r2512,%r2509,%r1;
}
	// end inline asm
	// begin inline asm
	{add.f16x2 %r2515,%r2512,%r2509;
}
	// end inline asm
	// begin inline asm
	{mul.f16x2 %r2518,%r2515,%r1;
}
	// end inline asm
	// begin inline asm
	{add.f16x2 %r2521,%r2518,%r2515;
}
	// end inline asm
	// begin inline asm
	{mul.f16x2 %r2524,%r2521,%r1;
}
	// end inline asm
	// begin inline asm
	{add.f16x2 %r2527,%r2524,%r2521;
}
	// end inline asm
	// begin inline asm
	{mul.f16x2 %r2530,%r2527,%r1;
}
	// end inline asm
	// begin inline asm
	{add.f16x2 %r2533,%r2530,%r2527;
}
	// end inline asm
	// begin inline asm
	{mul.f16x2 %r2536,%r2533,%r1;
}
	// end inline asm
	// begin inline asm
	{add.f16x2 %r2539,%r2536,%r2533;
}
	// end inline asm
	// begin inline asm
	{mul.f16x2 %r2542,%r2539,%r1;
}
	// end inline asm
	// begin inline asm
	{add.f16x2 %r2545,%r2542,%r2539;
}
	// end inline asm
	// begin inline asm
	{mul.f16x2 %r2548,%r2545,%r1;
}
	// end inline asm
	// begin inline asm
	{add.f16x2 %r2551,%r2548,%r2545;
}
	// end inline asm
	// begin inline asm
	{mul.f16x2 %r2554,%r2551,%r1;
}
	// end inline asm
	// begin inline asm
	{add.f16x2 %r2557,%r2554,%r2551;
}
	// end inline asm
	// begin inline asm
	{mul.f16x2 %r2560,%r2557,%r1;
}
	// end inline asm
	// begin inline asm
	{add.f16x2 %r2563,%r2560,%r2557;
}
	// end inline asm
	// begin inline asm
	{mul.f16x2 %r2566,%r2563,%r1;
}
	// end inline asm
	// begin inline asm
	{add.f16x2 %r2569,%r2566,%r2563;
}
	// end inline asm
	// begin inline asm
	{mul.f16x2 %r2572,%r2569,%r1;
}
	// end inline asm
	// begin inline asm
	{add.f16x2 %r2575,%r2572,%r2569;
}
	// end inline asm
	// begin inline asm
	{mul.f16x2 %r2578,%r2575,%r1;
}
	// end inline asm
	// begin inline asm
	{add.f16x2 %r2581,%r2578,%r2575;
}
	// end inline asm
	// begin inline asm
	{mul.f16x2 %r2584,%r2581,%r1;
}
	// end inline asm
	// begin inline asm
	{add.f16x2 %r2587,%r2584,%r2581;
}
	// end inline asm
	// begin inline asm
	{mul.f16x2 %r2590,%r2587,%r1;
}
	// end inline asm
	// begin inline asm
	{add.f16x2 %r2593,%r2590,%r2587;
}
	// end inline asm
	// begin inline asm
	{mul.f16x2 %r2596,%r2593,%r1;
}
	// end inline asm
	// begin inline asm
	{add.f16x2 %r2599,%r2596,%r2593;
}
	// end inline asm
	// begin inline asm
	{mul.f16x2 %r2602,%r2599,%r1;
}
	// end inline asm
	// begin inline asm
	{add.f16x2 %r2605,%r2602,%r2599;
}
	// end inline asm
	// begin inline asm
	{mul.f16x2 %r2608,%r2605,%r1;
}
	// end inline asm
	// begin inline asm
	{add.f16x2 %r2611,%r2608,%r2605;
}
	// end inline asm
	// begin inline asm
	{mul.f16x2 %r2614,%r2611,%r1;
}
	// end inline asm
	// begin inline asm
	{add.f16x2 %r2617,%r2614,%r2611;
}
	// end inline asm
	// begin inline asm
	{mul.f16x2 %r2620,%r2617,%r1;
}
	// end inline asm
	// begin inline asm
	{add.f16x2 %r2623,%r2620,%r2617;
}
	// end inline asm
	// begin inline asm
	{mul.f16x2 %r2626,%r2623,%r1;
}
	// end inline asm
	// begin inline asm
	{add.f16x2 %r2629,%r2626,%r2623;
}
	// end inline asm
	// begin inline asm
	{mul.f16x2 %r2632,%r2629,%r1;
}
	// end inline asm
	// begin inline asm
	{add.f16x2 %r2635,%r2632,%r2629;
}
	// end inline asm
	// begin inline asm
	{mul.f16x2 %r2638,%r2635,%r1;
}
	// end inline asm
	// begin inline asm
	{add.f16x2 %r2641,%r2638,%r2635;
}
	// end inline asm
	// begin inline asm
	{mul.f16x2 %r2644,%r2641,%r1;
}
	// end inline asm
	// begin inline asm
	{add.f16x2 %r2647,%r2644,%r2641;
}
	// end inline asm
	// begin inline asm
	{mul.f16x2 %r2650,%r2647,%r1;
}
	// end inline asm
	// begin inline asm
	{add.f16x2 %r2653,%r2650,%r2647;
}
	// end inline asm
	// begin inline asm
	{mul.f16x2 %r2656,%r2653,%r1;
}
	// end inline asm
	// begin inline asm
	{add.f16x2 %r2659,%r2656,%r2653;
}
	// end inline asm
	// begin inline asm
	{mul.f16x2 %r2662,%r2659,%r1;
}
	// end inline asm
	// begin inline asm
	{add.f16x2 %r2665,%r2662,%r2659;
}
	// end inline asm
	// begin inline asm
	{mul.f16x2 %r2668,%r2665,%r1;
}
	// end inline asm
	// begin inline asm
	{add.f16x2 %r2671,%r2668,%r2665;
}
	// end inline asm
	// begin inline asm
	{mul.f16x2 %r2674,%r2671,%r1;
}
	// end inline asm
	// begin inline asm
	{add.f16x2 %r2677,%r2674,%r2671;
}
	// end inline asm
	// begin inline asm
	{mul.f16x2 %r2680,%r2677,%r1;
}
	// end inline asm
	// begin inline asm
	{add.f16x2 %r2683,%r2680,%r2677;
}
	// end inline asm
	// begin inline asm
	{mul.f16x2 %r2686,%r2683,%r1;
}
	// end inline asm
	// begin inline asm
	{add.f16x2 %r2689,%r2686,%r2683;
}
	// end inline asm
	// begin inline asm
	{mul.f16x2 %r2692,%r2689,%r1;
}
	// end inline asm
	// begin inline asm
	{add.f16x2 %r2695,%r2692,%r2689;
}
	// end inline asm
	// begin inline asm
	{mul.f16x2 %r2698,%r2695,%r1;
}
	// end inline asm
	// begin inline asm
	{add.f16x2 %r2701,%r2698,%r2695;
}
	// end inline asm
	// begin inline asm
	{mul.f16x2 %r2704,%r2701,%r1;
}
	// end inline asm
	// begin inline asm
	{add.f16x2 %r2707,%r2704,%r2701;
}
	// end inline asm
	// begin inline asm
	{mul.f16x2 %r2710,%r2707,%r1;
}
	// end inline asm
	// begin inline asm
	{add.f16x2 %r2713,%r2710,%r2707;
}
	// end inline asm
	// begin inline asm
	{mul.f16x2 %r2716,%r2713,%r1;
}
	// end inline asm
	// begin inline asm
	{add.f16x2 %r2719,%r2716,%r2713;
}
	// end inline asm
	// begin inline asm
	{mul.f16x2 %r2722,%r2719,%r1;
}
	// end inline asm
	// begin inline asm
	{add.f16x2 %r2725,%r2722,%r2719;
}
	// end inline asm
	// begin inline asm
	{mul.f16x2 %r2728,%r2725,%r1;
}
	// end inline asm
	// begin inline asm
	{add.f16x2 %r2731,%r2728,%r2725;
}
	// end inline asm
	// begin inline asm
	{mul.f16x2 %r2734,%r2731,%r1;
}
	// end inline asm
	// begin inline asm
	{add.f16x2 %r2737,%r2734,%r2731;
}
	// end inline asm
	// begin inline asm
	{mul.f16x2 %r2740,%r2737,%r1;
}
	// end inline asm
	// begin inline asm
	{add.f16x2 %r2743,%r2740,%r2737;
}
	// end inline asm
	// begin inline asm
	{mul.f16x2 %r2746,%r2743,%r1;
}
	// end inline asm
	// begin inline asm
	{add.f16x2 %r2749,%r2746,%r2743;
}
	// end inline asm
	// begin inline asm
	{mul.f16x2 %r2752,%r2749,%r1;
}
	// end inline asm
	// begin inline asm
	{add.f16x2 %r2755,%r2752,%r2749;
}
	// end inline asm
	// begin inline asm
	{mul.f16x2 %r2758,%r2755,%r1;
}
	// end inline asm
	// begin inline asm
	{add.f16x2 %r2761,%r2758,%r2755;
}
	// end inline asm
	// begin inline asm
	{mul.f16x2 %r2764,%r2761,%r1;
}
	// end inline asm
	// begin inline asm
	{add.f16x2 %r2767,%r2764,%r2761;
}
	// end inline asm
	// begin inline asm
	{mul.f16x2 %r2770,%r2767,%r1;
}
	// end inline asm
	// begin inline asm
	{add.f16x2 %r2773,%r2770,%r2767;
}
	// end inline asm
	// begin inline asm
	{mul.f16x2 %r2776,%r2773,%r1;
}
	// end inline asm
	// begin inline asm
	{add.f16x2 %r2779,%r2776,%r2773;
}
	// end inline asm
	// begin inline asm
	{mul.f16x2 %r2782,%r2779,%r1;
}
	// end inline asm
	// begin inline asm
	{add.f16x2 %r2785,%r2782,%r2779;
}
	// end inline asm
	// begin inline asm
	{mul.f16x2 %r2788,%r2785,%r1;
}
	// end inline asm
	// begin inline asm
	{add.f16x2 %r2791,%r2788,%r2785;
}
	// end inline asm
	// begin inline asm
	{mul.f16x2 %r2794,%r2791,%r1;
}
	// end inline asm
	// begin inline asm
	{add.f16x2 %r2797,%r2794,%r2791;
}
	// end inline asm
	// begin inline asm
	{mul.f16x2 %r2800,%r2797,%r1;
}
	// end inline asm
	// begin inline asm
	{add.f16x2 %r2803,%r2800,%r2797;
}
	// end inline asm
	// begin inline asm
	{mul.f16x2 %r2806,%r2803,%r1;
}
	// end inline asm
	// begin inline asm
	{add.f16x2 %r2809,%r2806,%r2803;
}
	// end inline asm
	// begin inline asm
	{mul.f16x2 %r2812,%r2809,%r1;
}
	// end inline asm
	// begin inline asm
	{add.f16x2 %r2815,%r2812,%r2809;
}
	// end inline asm
	// begin inline asm
	{mul.f16x2 %r2818,%r2815,%r1;
}
	// end inline asm
	// begin inline asm
	{add.f16x2 %r2821,%r2818,%r2815;
}
	// end inline asm
	// begin inline asm
	{mul.f16x2 %r2824,%r2821,%r1;
}
	// end inline asm
	// begin inline asm
	{add.f16x2 %r2827,%r2824,%r2821;
}
	// end inline asm
	// begin inline asm
	{mul.f16x2 %r2830,%r2827,%r1;
}
	// end inline asm
	// begin inline asm
	{add.f16x2 %r2833,%r2830,%r2827;
}
	// end inline asm
	// begin inline asm
	{mul.f16x2 %r2836,%r2833,%r1;
}
	// end inline asm
	// begin inline asm
	{add.f16x2 %r2839,%r2836,%r2833;
}
	// end inline asm
	// begin inline asm
	{mul.f16x2 %r2842,%r2839,%r1;
}
	// end inline asm
	// begin inline asm
	{add.f16x2 %r2845,%r2842,%r2839;
}
	// end inline asm
	// begin inline asm
	{mul.f16x2 %r2848,%r2845,%r1;
}
	// end inline asm
	// begin inline asm
	{add.f16x2 %r2851,%r2848,%r2845;
}
	// end inline asm
	// begin inline asm
	{mul.f16x2 %r2854,%r2851,%r1;
}
	// end inline asm
	// begin inline asm
	{add.f16x2 %r2857,%r2854,%r2851;
}
	// end inline asm
	// begin inline asm
	{mul.f16x2 %r2860,%r2857,%r1;
}
	// end inline asm
	// begin inline asm
	{add.f16x2 %r2863,%r2860,%r2857;
}
	// end inline asm
	// begin inline asm
	{mul.f16x2 %r2866,%r2863,%r1;
}
	// end inline asm
	// begin inline asm
	{add.f16x2 %r2869,%r2866,%r2863;
}
	// end inline asm
	// begin inline asm
	{mul.f16x2 %r2872,%r2869,%r1;
}
	// end inline asm
	// begin inline asm
	{add.f16x2 %r2875,%r2872,%r2869;
}
	// end inline asm
	// begin inline asm
	{mul.f16x2 %r2878,%r2875,%r1;
}
	// end inline asm
	// begin inline asm
	{add.f16x2 %r2881,%r2878,%r2875;
}
	// end inline asm
	// begin inline asm
	{mul.f16x2 %r2884,%r2881,%r1;
}
	// end inline asm
	// begin inline asm
	{add.f16x2 %r2887,%r2884,%r2881;
}
	// end inline asm
	// begin inline asm
	{mul.f16x2 %r2890,%r2887,%r1;
}
	// end inline asm
	// begin inline asm
	{add.f16x2 %r2893,%r2890,%r2887;
}
	// end inline asm
	// begin inline asm
	{mul.f16x2 %r2896,%r2893,%r1;
}
	// end inline asm
	// begin inline asm
	{add.f16x2 %r2899,%r2896,%r2893;
}
	// end inline asm
	// begin inline asm
	{mul.f16x2 %r2902,%r2899,%r1;
}
	// end inline asm
	// begin inline asm
	{add.f16x2 %r2905,%r2902,%r2899;
}
	// end inline asm
	// begin inline asm
	{mul.f16x2 %r2908,%r2905,%r1;
}
	// end inline asm
	// begin inline asm
	{add.f16x2 %r2911,%r2908,%r2905;
}
	// end inline asm
	// begin inline asm
	{mul.f16x2 %r2914,%r2911,%r1;
}
	// end inline asm
	// begin inline asm
	{add.f16x2 %r2917,%r2914,%r2911;
}
	// end inline asm
	// begin inline asm
	{mul.f16x2 %r2920,%r2917,%r1;
}
	// end inline asm
	// begin inline asm
	{add.f16x2 %r2923,%r2920,%r2917;
}
	// end inline asm
	// begin inline asm
	{mul.f16x2 %r2926,%r2923,%r1;
}
	// end inline asm
	// begin inline asm
	{add.f16x2 %r2929,%r2926,%r2923;
}
	// end inline asm
	// begin inline asm
	{mul.f16x2 %r2932,%r2929,%r1;
}
	// end inline asm
	// begin inline asm
	{add.f16x2 %r2935,%r2932,%r2929;
}
	// end inline asm
	// begin inline asm
	{mul.f16x2 %r2938,%r2935,%r1;
}
	// end inline asm
	// begin inline asm
	{add.f16x2 %r2941,%r2938,%r2935;
}
	// end inline asm
	// begin inline asm
	{mul.f16x2 %r2944,%r2941,%r1;
}
	// end inline asm
	// begin inline asm
	{add.f16x2 %r2947,%r2944,%r2941;
}
	// end inline asm
	// begin inline asm
	{mul.f16x2 %r2950,%r2947,%r1;
}
	// end inline asm
	// begin inline asm
	{add.f16x2 %r2953,%r2950,%r2947;
}
	// end inline asm
	// begin inline asm
	{mul.f16x2 %r2956,%r2953,%r1;
}
	// end inline asm
	// begin inline asm
	{add.f16x2 %r2959,%r2956,%r2953;
}
	// end inline asm
	// begin inline asm
	{mul.f16x2 %r2962,%r2959,%r1;
}
	// end inline asm
	// begin inline asm
	{add.f16x2 %r2965,%r2962,%r2959;
}
	// end inline asm
	// begin inline asm
	{mul.f16x2 %r2968,%r2965,%r1;
}
	// end inline asm
	// begin inline asm
	{add.f16x2 %r2971,%r2968,%r2965;
}
	// end inline asm
	// begin inline asm
	{mul.f16x2 %r2974,%r2971,%r1;
}
	// end inline asm
	// begin inline asm
	{add.f16x2 %r2977,%r2974,%r2971;
}
	// end inline asm
	// begin inline asm
	{mul.f16x2 %r2980,%r2977,%r1;
}
	// end inline asm
	// begin inline asm
	{add.f16x2 %r2983,%r2980,%r2977;
}
	// end inline asm
	// begin inline asm
	{mul.f16x2 %r2986,%r2983,%r1;
}
	// end inline asm
	// begin inline asm
	{add.f16x2 %r2989,%r2986,%r2983;
}
	// end inline asm
	// begin inline asm
	{mul.f16x2 %r2992,%r2989,%r1;
}
	// end inline asm
	// begin inline asm
	{add.f16x2 %r2995,%r2992,%r2989;
}
	// end inline asm
	// begin inline asm
	{mul.f16x2 %r2998,%r2995,%r1;
}
	// end inline asm
	// begin inline asm
	{add.f16x2 %r3001,%r2998,%r2995;
}
	// end inline asm
	// begin inline asm
	{mul.f16x2 %r3004,%r3001,%r1;
}
	// end inline asm
	// begin inline asm
	{add.f16x2 %r3007,%r3004,%r3001;
}
	// end inline asm
	// begin inline asm
	{mul.f16x2 %r3010,%r3007,%r1;
}
	// end inline asm
	// begin inline asm
	{add.f16x2 %r3013,%r3010,%r3007;
}
	// end inline asm
	// begin inline asm
	{mul.f16x2 %r3016,%r3013,%r1;
}
	// end inline asm
	// begin inline asm
	{add.f16x2 %r3019,%r3016,%r3013;
}
	// end inline asm
	// begin inline asm
	{mul.f16x2 %r3022,%r3019,%r1;
}
	// end inline asm
	// begin inline asm
	{add.f16x2 %r3025,%r3022,%r3019;
}
	// end inline asm
	// begin inline asm
	{mul.f16x2 %r3028,%r3025,%r1;
}
	// end inline asm
	// begin inline asm
	{add.f16x2 %r3031,%r3028,%r3025;
}
	// end inline asm
	// begin inline asm
	{mul.f16x2 %r3034,%r3031,%r1;
}
	// end inline asm
	// begin inline asm
	{add.f16x2 %r3037,%r3034,%r3031;
}
	// end inline asm
	// begin inline asm
	{mul.f16x2 %r3040,%r3037,%r1;
}
	// end inline asm
	// begin inline asm
	{add.f16x2 %r3043,%r3040,%r3037;
}
	// end inline asm
	// begin inline asm
	{mul.f16x2 %r3046,%r3043,%r1;
}
	// end inline asm
	// begin inline asm
	{add.f16x2 %r3049,%r3046,%r3043;
}
	// end inline asm
	// begin inline asm
	{mul.f16x2 %r3052,%r3049,%r1;
}
	// end inline asm
	// begin inline asm
	{add.f16x2 %r3055,%r3052,%r3049;
}
	// end inline asm
	// begin inline asm
	{mul.f16x2 %r3058,%r3055,%r1;
}
	// end inline asm
	// begin inline asm
	{add.f16x2 %r3061,%r3058,%r3055;
}
	// end inline asm
	// begin inline asm
	{mul.f16x2 %r3064,%r3061,%r1;
}
	// end inline asm
	// begin inline asm
	{add.f16x2 %r3067,%r3064,%r3061;
}
	// end inline asm
	// begin inline asm
	{mul.f16x2 %r3070,%r3067,%r1;
}
	// end inline asm
	// begin inline asm
	{add.f16x2 %r3073,%r3070,%r3067;
}
	// end inline asm
	// begin inline asm
	{mul.f16x2 %r3076,%r3073,%r1;
}
	// end inline asm
	// begin inline asm
	{add.f16x2 %r3079,%r3076,%r3073;
}
	// end inline asm
	// begin inline asm
	{mul.f16x2 %r3082,%r3079,%r1;
}
	// end inline asm
	// begin inline asm
	{add.f16x2 %r3085,%r3082,%r3079;
}
	// end inline asm
	// begin inline asm
	{mul.f16x2 %r3088,%r3085,%r1;
}
	// end inline asm
	// begin inline asm
	{add.f16x2 %r3091,%r3088,%r3085;
}
	// end inline asm
	// begin inline asm
	{mul.f16x2 %r3094,%r3091,%r1;
}
	// end inline asm
	// begin inline asm
	{add.f16x2 %r3097,%r3094,%r3091;
}
	// end inline asm
	// begin inline asm
	{mul.f16x2 %r3100,%r3097,%r1;
}
	// end inline asm
	// begin inline asm
	{add.f16x2 %r3103,%r3100,%r3097;
}
	// end inline asm
	// begin inline asm
	{mul.f16x2 %r3106,%r3103,%r1;
}
	// end inline asm
	// begin inline asm
	{add.f16x2 %r3109,%r3106,%r3103;
}
	// end inline asm
	// begin inline asm
	{mul.f16x2 %r3112,%r3109,%r1;
}
	// end inline asm
	// begin inline asm
	{add.f16x2 %r3115,%r3112,%r3109;
}
	// end inline asm
	// begin inline asm
	{mul.f16x2 %r3118,%r3115,%r1;
}
	// end inline asm
	// begin inline asm
	{add.f16x2 %r3121,%r3118,%r3115;
}
	// end inline asm
	// begin inline asm
	{mul.f16x2 %r3124,%r3121,%r1;
}
	// end inline asm
	// begin inline asm
	{add.f16x2 %r3127,%r3124,%r3121;
}
	// end inline asm
	// begin inline asm
	{mul.f16x2 %r3130,%r3127,%r1;
}
	// end inline asm
	// begin inline asm
	{add.f16x2 %r3133,%r3130,%r3127;
}
	// end inline asm
	// begin inline asm
	{mul.f16x2 %r3136,%r3133,%r1;
}
	// end inline asm
	// begin inline asm
	{add.f16x2 %r3139,%r3136,%r3133;
}
	// end inline asm
	// begin inline asm
	{mul.f16x2 %r3142,%r3139,%r1;
}
	// end inline asm
	// begin inline asm
	{add.f16x2 %r3145,%r3142,%r3139;
}
	// end inline asm
	// begin inline asm
	{mul.f16x2 %r3148,%r3145,%r1;
}
	// end inline asm
	// begin inline asm
	{add.f16x2 %r3151,%r3148,%r3145;
}
	// end inline asm
	// begin inline asm
	{mul.f16x2 %r3154,%r3151,%r1;
}
	// end inline asm
	// begin inline asm
	{add.f16x2 %r3157,%r3154,%r3151;
}
	// end inline asm
	// begin inline asm
	{mul.f16x2 %r3160,%r3157,%r1;
}
	// end inline asm
	// begin inline asm
	{add.f16x2 %r3163,%r3160,%r3157;
}
	// end inline asm
	// begin inline asm
	{mul.f16x2 %r3166,%r3163,%r1;
}
	// end inline asm
	// begin inline asm
	{add.f16x2 %r3169,%r3166,%r3163;
}
	// end inline asm
	// begin inline asm
	{mul.f16x2 %r3172,%r3169,%r1;
}
	// end inline asm
	// begin inline asm
	{add.f16x2 %r3175,%r3172,%r3169;
}
	// end inline asm
	// begin inline asm
	{mul.f16x2 %r3178,%r3175,%r1;
}
	// end inline asm
	// begin inline asm
	{add.f16x2 %r3181,%r3178,%r3175;
}
	// end inline asm
	// begin inline asm
	{mul.f16x2 %r3184,%r3181,%r1;
}
	// end inline asm
	// begin inline asm
	{add.f16x2 %r3187,%r3184,%r3181;
}
	// end inline asm
	// begin inline asm
	{mul.f16x2 %r3190,%r3187,%r1;
}
	// end inline asm
	// begin inline asm
	{add.f16x2 %r3193,%r3190,%r3187;
}
	// end inline asm
	// begin inline asm
	{mul.f16x2 %r3196,%r3193,%r1;
}
	// end inline asm
	// begin inline asm
	{add.f16x2 %r3199,%r3196,%r3193;
}
	// end inline asm
	// begin inline asm
	{mul.f16x2 %r3202,%r3199,%r1;
}
	// end inline asm
	// begin inline asm
	{add.f16x2 %r3205,%r3202,%r3199;
}
	// end inline asm
	// begin inline asm
	{mul.f16x2 %r3208,%r3205,%r1;
}
	// end inline asm
	// begin inline asm
	{add.f16x2 %r3211,%r3208,%r3205;
}
	// end inline asm
	// begin inline asm
	{mul.f16x2 %r3214,%r3211,%r1;
}
	// end inline asm
	// begin inline asm
	{add.f16x2 %r3217,%r3214,%r3211;
}
	// end inline asm
	// begin inline asm
	{mul.f16x2 %r3220,%r3217,%r1;
}
	// end inline asm
	// begin inline asm
	{add.f16x2 %r3223,%r3220,%r3217;
}
	// end inline asm
	// begin inline asm
	{mul.f16x2 %r3226,%r3223,%r1;
}
	// end inline asm
	// begin inline asm
	{add.f16x2 %r3229,%r3226,%r3223;
}
	// end inline asm
	// begin inline asm
	{mul.f16x2 %r3232,%r3229,%r1;
}
	// end inline asm
	// begin inline asm
	{add.f16x2 %r3235,%r3232,%r3229;
}
	// end inline asm
	// begin inline asm
	{mul.f16x2 %r3238,%r3235,%r1;
}
	// end inline asm
	// begin inline asm
	{add.f16x2 %r3241,%r3238,%r3235;
}
	// end inline asm
	// begin inline asm
	{mul.f16x2 %r3244,%r3241,%r1;
}
	// end inline asm
	// begin inline asm
	{add.f16x2 %r3247,%r3244,%r3241;
}
	// end inline asm
	// begin inline asm
	{mul.f16x2 %r3250,%r3247,%r1;
}
	// end inline asm
	// begin inline asm
	{add.f16x2 %r3253,%r3250,%r3247;
}
	// end inline asm
	// begin inline asm
	{mul.f16x2 %r3256,%r3253,%r1;
}
	// end inline asm
	// begin inline asm
	{add.f16x2 %r3259,%r3256,%r3253;
}
	// end inline asm
	// begin inline asm
	{mul.f16x2 %r3262,%r3259,%r1;
}
	// end inline asm
	// begin inline asm
	{add.f16x2 %r3265,%r3262,%r3259;
}
	// end inline asm
	// begin inline asm
	{mul.f16x2 %r3268,%r3265,%r1;
}
	// end inline asm
	// begin inline asm
	{add.f16x2 %r3271,%r3268,%r3265;
}
	// end inline asm
	// begin inline asm
	{mul.f16x2 %r3274,%r3271,%r1;
}
	// end inline asm
	// begin inline asm
	{add.f16x2 %r3277,%r3274,%r3271;
}
	// end inline asm
	// begin inline asm
	{mul.f16x2 %r3280,%r3277,%r1;
}
	// end inline asm
	// begin inline asm
	{add.f16x2 %r3283,%r3280,%r3277;
}
	// end inline asm
	// begin inline asm
	{mul.f16x2 %r3286,%r3283,%r1;
}
	// end inline asm
	// begin inline asm
	{add.f16x2 %r3289,%r3286,%r3283;
}
	// end inline asm
	// begin inline asm
	{mul.f16x2 %r3292,%r3289,%r1;
}
	// end inline asm
	// begin inline asm
	{add.f16x2 %r3295,%r3292,%r3289;
}
	// end inline asm
	// begin inline asm
	{mul.f16x2 %r3298,%r3295,%r1;
}
	// end inline asm
	// begin inline asm
	{add.f16x2 %r3301,%r3298,%r3295;
}
	// end inline asm
	// begin inline asm
	{mul.f16x2 %r3304,%r3301,%r1;
}
	// end inline asm
	// begin inline asm
	{add.f16x2 %r3307,%r3304,%r3301;
}
	// end inline asm
	// begin inline asm
	{mul.f16x2 %r3310,%r3307,%r1;
}
	// end inline asm
	// begin inline asm
	{add.f16x2 %r3313,%r3310,%r3307;
}
	// end inline asm
	// begin inline asm
	{mul.f16x2 %r3316,%r3313,%r1;
}
	// end inline asm
	// begin inline asm
	{add.f16x2 %r3319,%r3316,%r3313;
}
	// end inline asm
	// begin inline asm
	{mul.f16x2 %r3322,%r3319,%r1;
}
	// end inline asm
	// begin inline asm
	{add.f16x2 %r3325,%r3322,%r3319;
}
	// end inline asm
	// begin inline asm
	{mul.f16x2 %r3328,%r3325,%r1;
}
	// end inline asm
	// begin inline asm
	{add.f16x2 %r3331,%r3328,%r3325;
}
	// end inline asm
	// begin inline asm
	{mul.f16x2 %r3334,%r3331,%r1;
}
	// end inline asm
	// begin inline asm
	{add.f16x2 %r3337,%r3334,%r3331;
}
	// end inline asm
	// begin inline asm
	{mul.f16x2 %r3340,%r3337,%r1;
}
	// end inline asm
	// begin inline asm
	{add.f16x2 %r3343,%r3340,%r3337;
}
	// end inline asm
	// begin inline asm
	{mul.f16x2 %r3346,%r3343,%r1;
}
	// end inline asm
	// begin inline asm
	{add.f16x2 %r3349,%r3346,%r3343;
}
	// end inline asm
	// begin inline asm
	{mul.f16x2 %r3352,%r3349,%r1;
}
	// end inline asm
	// begin inline asm
	{add.f16x2 %r3355,%r3352,%r3349;
}
	// end inline asm
	// begin inline asm
	{mul.f16x2 %r3358,%r3355,%r1;
}
	// end inline asm
	// begin inline asm
	{add.f16x2 %r3361,%r3358,%r3355;
}
	// end inline asm
	// begin inline asm
	{mul.f16x2 %r3364,%r3361,%r1;
}
	// end inline asm
	// begin inline asm
	{add.f16x2 %r3367,%r3364,%r3361;
}
	// end inline asm
	// begin inline asm
	{mul.f16x2 %r3370,%r3367,%r1;
}
	// end inline asm
	// begin inline asm
	{add.f16x2 %r3373,%r3370,%r3367;
}
	// end inline asm
	// begin inline asm
	{mul.f16x2 %r3376,%r3373,%r1;
}
	// end inline asm
	// begin inline asm
	{add.f16x2 %r3379,%r3376,%r3373;
}
	// end inline asm
	// begin inline asm
	{mul.f16x2 %r3382,%r3379,%r1;
}
	// end inline asm
	// begin inline asm
	{add.f16x2 %r3385,%r3382,%r3379;
}
	// end inline asm
	// begin inline asm
	{mul.f16x2 %r3388,%r3385,%r1;
}
	// end inline asm
	// begin inline asm
	{add.f16x2 %r3391,%r3388,%r3385;
}
	// end inline asm
	// begin inline asm
	{mul.f16x2 %r3394,%r3391,%r1;
}
	// end inline asm
	// begin inline asm
	{add.f16x2 %r3397,%r3394,%r3391;
}
	// end inline asm
	// begin inline asm
	{mul.f16x2 %r3400,%r3397,%r1;
}
	// end inline asm
	// begin inline asm
	{add.f16x2 %r3403,%r3400,%r3397;
}
	// end inline asm
	// begin inline asm
	{mul.f16x2 %r3406,%r3403,%r1;
}
	// end inline asm
	// begin inline asm
	{add.f16x2 %r3409,%r3406,%r3403;
}
	// end inline asm
	// begin inline asm
	{mul.f16x2 %r3412,%r3409,%r1;
}
	// end inline asm
	// begin inline asm
	{add.f16x2 %r3415,%r3412,%r3409;
}
	// end inline asm
	// begin inline asm
	{mul.f16x2 %r3418,%r3415,%r1;
}
	// end inline asm
	// begin inline asm
	{add.f16x2 %r3421,%r3418,%r3415;
}
	// end inline asm
	// begin inline asm
	{mul.f16x2 %r3424,%r3421,%r1;
}
	// end inline asm
	// begin inline asm
	{add.f16x2 %r3427,%r3424,%r3421;
}
	// end inline asm
	// begin inline asm
	{mul.f16x2 %r3430,%r3427,%r1;
}
	// end inline asm
	// begin inline asm
	{add.f16x2 %r3433,%r3430,%r3427;
}
	// end inline asm
	// begin inline asm
	{mul.f16x2 %r3436,%r3433,%r1;
}
	// end inline asm
	// begin inline asm
	{add.f16x2 %r3439,%r3436,%r3433;
}
	// end inline asm
	// begin inline asm
	{mul.f16x2 %r3442,%r3439,%r1;
}
	// end inline asm
	// begin inline asm
	{add.f16x2 %r3445,%r3442,%r3439;
}
	// end inline asm
	// begin inline asm
	{mul.f16x2 %r3448,%r3445,%r1;
}
	// end inline asm
	// begin inline asm
	{add.f16x2 %r3451,%r3448,%r3445;
}
	// end inline asm
	// begin inline asm
	{mul.f16x2 %r3454,%r3451,%r1;
}
	// end inline asm
	// begin inline asm
	{add.f16x2 %r3457,%r3454,%r3451;
}
	// end inline asm
	// begin inline asm
	{mul.f16x2 %r3460,%r3457,%r1;
}
	// end inline asm
	// begin inline asm
	{add.f16x2 %r3463,%r3460,%r3457;
}
	// end inline asm
	// begin inline asm
	{mul.f16x2 %r3466,%r3463,%r1;
}
	// end inline asm
	// begin inline asm
	{add.f16x2 %r3469,%r3466,%r3463;
}
	// end inline asm
	// begin inline asm
	{mul.f16x2 %r3472,%r3469,%r1;
}
	// end inline asm
	// begin inline asm
	{add.f16x2 %r3475,%r3472,%r3469;
}
	// end inline asm
	// begin inline asm
	{mul.f16x2 %r3478,%r3475,%r1;
}
	// end inline asm
	// begin inline asm
	{add.f16x2 %r3481,%r3478,%r3475;
}
	// end inline asm
	// begin inline asm
	{mul.f16x2 %r3484,%r3481,%r1;
}
	// end inline asm
	// begin inline asm
	{add.f16x2 %r3487,%r3484,%r3481;
}
	// end inline asm
	// begin inline asm
	{mul.f16x2 %r3490,%r3487,%r1;
}
	// end inline asm
	// begin inline asm
	{add.f16x2 %r3493,%r3490,%r3487;
}
	// end inline asm
	// begin inline asm
	{mul.f16x2 %r3496,%r3493,%r1;
}
	// end inline asm
	// begin inline asm
	{add.f16x2 %r3499,%r3496,%r3493;
}
	// end inline asm
	// begin inline asm
	{mul.f16x2 %r3502,%r3499,%r1;
}
	// end inline asm
	// begin inline asm
	{add.f16x2 %r3505,%r3502,%r3499;
}
	// end inline asm
	// begin inline asm
	{mul.f16x2 %r3508,%r3505,%r1;
}
	// end inline asm
	// begin inline asm
	{add.f16x2 %r3511,%r3508,%r3505;
}
	// end inline asm
	// begin inline asm
	{mul.f16x2 %r3514,%r3511,%r1;
}
	// end inline asm
	// begin inline asm
	{add.f16x2 %r3517,%r3514,%r3511;
}
	// end inline asm
	// begin inline asm
	{mul.f16x2 %r3520,%r3517,%r1;
}
	// end inline asm
	// begin inline asm
	{add.f16x2 %r3523,%r3520,%r3517;
}
	// end inline asm
	// begin inline asm
	{mul.f16x2 %r3526,%r3523,%r1;
}
	// end inline asm
	// begin inline asm
	{add.f16x2 %r3529,%r3526,%r3523;
}
	// end inline asm
	// begin inline asm
	{mul.f16x2 %r3532,%r3529,%r1;
}
	// end inline asm
	// begin inline asm
	{add.f16x2 %r3535,%r3532,%r3529;
}
	// end inline asm
	// begin inline asm
	{mul.f16x2 %r3538,%r3535,%r1;
}
	// end inline asm
	// begin inline asm
	{add.f16x2 %r3541,%r3538,%r3535;
}
	// end inline asm
	// begin inline asm
	{mul.f16x2 %r3544,%r3541,%r1;
}
	// end inline asm
	// begin inline asm
	{add.f16x2 %r3547,%r3544,%r3541;
}
	// end inline asm
	// begin inline asm
	{mul.f16x2 %r3550,%r3547,%r1;
}
	// end inline asm
	// begin inline asm
	{add.f16x2 %r3553,%r3550,%r3547;
}
	// end inline asm
	// begin inline asm
	{mul.f16x2 %r3556,%r3553,%r1;
}
	// end inline asm
	// begin inline asm
	{add.f16x2 %r3559,%r3556,%r3553;
}
	// end inline asm
	// begin inline asm
	{mul.f16x2 %r3562,%r3559,%r1;
}
	// end inline asm
	// begin inline asm
	{add.f16x2 %r3565,%r3562,%r3559;
}
	// end inline asm
	// begin inline asm
	{mul.f16x2 %r3568,%r3565,%r1;
}
	// end inline asm
	// begin inline asm
	{add.f16x2 %r3571,%r3568,%r3565;
}
	// end inline asm
	// begin inline asm
	{mul.f16x2 %r3574,%r3571,%r1;
}
	// end inline asm
	// begin inline asm
	{add.f16x2 %r3577,%r3574,%r3571;
}
	// end inline asm
	// begin inline asm
	{mul.f16x2 %r3580,%r3577,%r1;
}
	// end inline asm
	// begin inline asm
	{add.f16x2 %r3583,%r3580,%r3577;
}
	// end inline asm
	// begin inline asm
	{mul.f16x2 %r3586,%r3583,%r1;
}
	// end inline asm
	// begin inline asm
	{add.f16x2 %r3589,%r3586,%r3583;
}
	// end inline asm
	// begin inline asm
	{mul.f16x2 %r3592,%r3589,%r1;
}
	// end inline asm
	// begin inline asm
	{add.f16x2 %r3595,%r3592,%r3589;
}
	// end inline asm
	// begin inline asm
	{mul.f16x2 %r3598,%r3595,%r1;
}
	// end inline asm
	// begin inline asm
	{add.f16x2 %r3601,%r3598,%r3595;
}
	// end inline asm
	// begin inline asm
	{mul.f16x2 %r3604,%r3601,%r1;
}
	// end inline asm
	// begin inline asm
	{add.f16x2 %r3607,%r3604,%r3601;
}
	// end inline asm
	// begin inline asm
	{mul.f16x2 %r3610,%r3607,%r1;
}
	// end inline asm
	// begin inline asm
	{add.f16x2 %r3613,%r3610,%r3607;
}
	// end inline asm
	// begin inline asm
	{mul.f16x2 %r3616,%r3613,%r1;
}
	// end inline asm
	// begin inline asm
	{add.f16x2 %r3619,%r3616,%r3613;
}
	// end inline asm
	// begin inline asm
	{mul.f16x2 %r3622,%r3619,%r1;
}
	// end inline asm
	// begin inline asm
	{add.f16x2 %r3625,%r3622,%r3619;
}
	// end inline asm
	// begin inline asm
	{mul.f16x2 %r3628,%r3625,%r1;
}
	// end inline asm
	// begin inline asm
	{add.f16x2 %r3631,%r3628,%r3625;
}
	// end inline asm
	// begin inline asm
	{mul.f16x2 %r3634,%r3631,%r1;
}
	// end inline asm
	// begin inline asm
	{add.f16x2 %r3637,%r3634,%r3631;
}
	// end inline asm
	// begin inline asm
	{mul.f16x2 %r3640,%r3637,%r1;
}
	// end inline asm
	// begin inline asm
	{add.f16x2 %r3643,%r3640,%r3637;
}
	// end inline asm
	// begin inline asm
	{mul.f16x2 %r3646,%r3643,%r1;
}
	// end inline asm
	// begin inline asm
	{add.f16x2 %r3649,%r3646,%r3643;
}
	// end inline asm
	// begin inline asm
	{mul.f16x2 %r3652,%r3649,%r1;
}
	// end inline asm
	// begin inline asm
	{add.f16x2 %r3655,%r3652,%r3649;
}
	// end inline asm
	// begin inline asm
	{mul.f16x2 %r3658,%r3655,%r1;
}
	// end inline asm
	// begin inline asm
	{add.f16x2 %r3661,%r3658,%r3655;
}
	// end inline asm
	// begin inline asm
	{mul.f16x2 %r3664,%r3661,%r1;
}
	// end inline asm
	// begin inline asm
	{add.f16x2 %r3667,%r3664,%r3661;
}
	// end inline asm
	// begin inline asm
	{mul.f16x2 %r3670,%r3667,%r1;
}
	// end inline asm
	// begin inline asm
	{add.f16x2 %r3673,%r3670,%r3667;
}
	// end inline asm
	// begin inline asm
	{mul.f16x2 %r3676,%r3673,%r1;
}
	// end inline asm
	// begin inline asm
	{add.f16x2 %r3679,%r3676,%r3673;
}
	// end inline asm
	// begin inline asm
	{mul.f16x2 %r3682,%r3679,%r1;
}
	// end inline asm
	// begin inline asm
	{add.f16x2 %r3685,%r3682,%r3679;
}
	// end inline asm
	// begin inline asm
	{mul.f16x2 %r3688,%r3685,%r1;
}
	// end inline asm
	// begin inline asm
	{add.f16x2 %r3691,%r3688,%r3685;
}
	// end inline asm
	// begin inline asm
	{mul.f16x2 %r3694,%r3691,%r1;
}
	// end inline asm
	// begin inline asm
	{add.f16x2 %r3697,%r3694,%r3691;
}
	// end inline asm
	// begin inline asm
	{mul.f16x2 %r3700,%r3697,%r1;
}
	// end inline asm
	// begin inline asm
	{add.f16x2 %r3703,%r3700,%r3697;
}
	// end inline asm
	// begin inline asm
	{mul.f16x2 %r3706,%r3703,%r1;
}
	// end inline asm
	// begin inline asm
	{add.f16x2 %r3709,%r3706,%r3703;
}
	// end inline asm
	// begin inline asm
	{mul.f16x2 %r3712,%r3709,%r1;
}
	// end inline asm
	// begin inline asm
	{add.f16x2 %r3715,%r3712,%r3709;
}
	// end inline asm
	// begin inline asm
	{mul.f16x2 %r3718,%r3715,%r1;
}
	// end inline asm
	// begin inline asm
	{add.f16x2 %r3721,%r3718,%r3715;
}
	// end inline asm
	// begin inline asm
	{mul.f16x2 %r3724,%r3721,%r1;
}
	// end inline asm
	// begin inline asm
	{add.f16x2 %r3727,%r3724,%r3721;
}
	// end inline asm
	// begin inline asm
	{mul.f16x2 %r3730,%r3727,%r1;
}
	// end inline asm
	// begin inline asm
	{add.f16x2 %r3733,%r3730,%r3727;
}
	// end inline asm
	// begin inline asm
	{mul.f16x2 %r3736,%r3733,%r1;
}
	// end inline asm
	// begin inline asm
	{add.f16x2 %r3739,%r3736,%r3733;
}
	// end inline asm
	// begin inline asm
	{mul.f16x2 %r3742,%r3739,%r1;
}
	// end inline asm
	// begin inline asm
	{add.f16x2 %r3745,%r3742,%r3739;
}
	// end inline asm
	// begin inline asm
	{mul.f16x2 %r3748,%r3745,%r1;
}
	// end inline asm
	// begin inline asm
	{add.f16x2 %r3751,%r3748,%r3745;
}
	// end inline asm
	// begin inline asm
	{mul.f16x2 %r3754,%r3751,%r1;
}
	// end inline asm
	// begin inline asm
	{add.f16x2 %r3757,%r3754,%r3751;
}
	// end inline asm
	// begin inline asm
	{mul.f16x2 %r3760,%r3757,%r1;
}
	// end inline asm
	// begin inline asm
	{add.f16x2 %r3763,%r3760,%r3757;
}
	// end inline asm
	// begin inline asm
	{mul.f16x2 %r3766,%r3763,%r1;
}
	// end inline asm
	// begin inline asm
	{add.f16x2 %r3769,%r3766,%r3763;
}
	// end inline asm
	// begin inline asm
	{mul.f16x2 %r3772,%r3769,%r1;
}
	// end inline asm
	// begin inline asm
	{add.f16x2 %r3775,%r3772,%r3769;
}
	// end inline asm
	// begin inline asm
	{mul.f16x2 %r3778,%r3775,%r1;
}
	// end inline asm
	// begin inline asm
	{add.f16x2 %r3781,%r3778,%r3775;
}
	// end inline asm
	// begin inline asm
	{mul.f16x2 %r3784,%r3781,%r1;
}
	// end inline asm
	// begin inline asm
	{add.f16x2 %r3787,%r3784,%r3781;
}
	// end inline asm
	// begin inline asm
	{mul.f16x2 %r3790,%r3787,%r1;
}
	// end inline asm
	// begin inline asm
	{add.f16x2 %r3793,%r3790,%r3787;
}
	// end inline asm
	// begin inline asm
	{mul.f16x2 %r3796,%r3793,%r1;
}
	// end inline asm
	// begin inline asm
	{add.f16x2 %r3799,%r3796,%r3793;
}
	// end inline asm
	// begin inline asm
	{mul.f16x2 %r3802,%r3799,%r1;
}
	// end inline asm
	// begin inline asm
	{add.f16x2 %r3805,%r3802,%r3799;
}
	// end inline asm
	// begin inline asm
	{mul.f16x2 %r3808,%r3805,%r1;
}
	// end inline asm
	// begin inline asm
	{add.f16x2 %r3811,%r3808,%r3805;
}
	// end inline asm
	// begin inline asm
	{mul.f16x2 %r3814,%r3811,%r1;
}
	// end inline asm
	// begin inline asm
	{add.f16x2 %r3817,%r3814,%r3811;
}
	// end inline asm
	// begin inline asm
	{mul.f16x2 %r3820,%r3817,%r1;
}
	// end inline asm
	// begin inline asm
	{add.f16x2 %r3823,%r3820,%r3817;
}
	// end inline asm
	// begin inline asm
	{mul.f16x2 %r3826,%r3823,%r1;
}
	// end inline asm
	// begin inline asm
	{add.f16x2 %r3829,%r3826,%r3823;
}
	// end inline asm
	// begin inline asm
	{mul.f16x2 %r3832,%r3829,%r1;
}
	// end inline asm
	// begin inline asm
	{add.f16x2 %r3835,%r3832,%r3829;
}
	// end inline asm
	// begin inline asm
	{mul.f16x2 %r3838,%r3835,%r1;
}
	// end inline asm
	// begin inline asm
	{add.f16x2 %r3841,%r3838,%r3835;
}
	// end inline asm
	// begin inline asm
	{mul.f16x2 %r3844,%r3841,%r1;
}
	// end inline asm
	// begin inline asm
	{add.f16x2 %r3847,%r3844,%r3841;
}
	// end inline asm
	// begin inline asm
	{mul.f16x2 %r3850,%r3847,%r1;
}
	// end inline asm
	// begin inline asm
	{add.f16x2 %r3853,%r3850,%r3847;
}
	// end inline asm
	// begin inline asm
	{mul.f16x2 %r3856,%r3853,%r1;
}
	// end inline asm
	// begin inline asm
	{add.f16x2 %r3859,%r3856,%r3853;
}
	// end inline asm
	// begin inline asm
	{mul.f16x2 %r3862,%r3859,%r1;
}
	// end inline asm
	// begin inline asm
	{add.f16x2 %r3865,%r3862,%r3859;
}
	// end inline asm
	// begin inline asm
	{mul.f16x2 %r3868,%r3865,%r1;
}
	// end inline asm
	// begin inline asm
	{add.f16x2 %r3871,%r3868,%r3865;
}
	// end inline asm
	// begin inline asm
	{mul.f16x2 %r3874,%r3871,%r1;
}
	// end inline asm
	// begin inline asm
	{add.f16x2 %r3877,%r3874,%r3871;
}
	// end inline asm
	// begin inline asm
	{mul.f16x2 %r3880,%r3877,%r1;
}
	// end inline asm
	// begin inline asm
	{add.f16x2 %r3883,%r3880,%r3877;
}
	// end inline asm
	// begin inline asm
	{mul.f16x2 %r3886,%r3883,%r1;
}
	// end inline asm
	// begin inline asm
	{add.f16x2 %r3889,%r3886,%r3883;
}
	// end inline asm
	// begin inline asm
	{mul.f16x2 %r3892,%r3889,%r1;
}
	// end inline asm
	// begin inline asm
	{add.f16x2 %r3895,%r3892,%r3889;
}
	// end inline asm
	// begin inline asm
	{mul.f16x2 %r3898,%r3895,%r1;
}
	// end inline asm
	// begin inline asm
	{add.f16x2 %r3901,%r3898,%r3895;
}
	// end inline asm
	// begin inline asm
	{mul.f16x2 %r3904,%r3901,%r1;
}
	// end inline asm
	// begin inline asm
	{add.f16x2 %r3907,%r3904,%r3901;
}
	// end inline asm
	// begin inline asm
	{mul.f16x2 %r3910,%r3907,%r1;
}
	// end inline asm
	// begin inline asm
	{add.f16x2 %r3913,%r3910,%r3907;
}
	// end inline asm
	// begin inline asm
	{mul.f16x2 %r3916,%r3913,%r1;
}
	// end inline asm
	// begin inline asm
	{add.f16x2 %r3919,%r3916,%r3913;
}
	// end inline asm
	// begin inline asm
	{mul.f16x2 %r3922,%r3919,%r1;
}
	// end inline asm
	// begin inline asm
	{add.f16x2 %r3925,%r3922,%r3919;
}
	// end inline asm
	// begin inline asm
	{mul.f16x2 %r3928,%r3925,%r1;
}
	// end inline asm
	// begin inline asm
	{add.f16x2 %r3931,%r3928,%r3925;
}
	// end inline asm
	// begin inline asm
	{mul.f16x2 %r3934,%r3931,%r1;
}
	// end inline asm
	// begin inline asm
	{add.f16x2 %r3937,%r3934,%r3931;
}
	// end inline asm
	// begin inline asm
	{mul.f16x2 %r3940,%r3937,%r1;
}
	// end inline asm
	// begin inline asm
	{add.f16x2 %r3943,%r3940,%r3937;
}
	// end inline asm
	// begin inline asm
	{mul.f16x2 %r3946,%r3943,%r1;
}
	// end inline asm
	// begin inline asm
	{add.f16x2 %r3949,%r3946,%r3943;
}
	// end inline asm
	// begin inline asm
	{mul.f16x2 %r3952,%r3949,%r1;
}
	// end inline asm
	// begin inline asm
	{add.f16x2 %r3955,%r3952,%r3949;
}
	// end inline asm
	// begin inline asm
	{mul.f16x2 %r3958,%r3955,%r1;
}
	// end inline asm
	// begin inline asm
	{add.f16x2 %r3961,%r3958,%r3955;
}
	// end inline asm
	// begin inline asm
	{mul.f16x2 %r3964,%r3961,%r1;
}
	// end inline asm
	// begin inline asm
	{add.f16x2 %r3967,%r3964,%r3961;
}
	// end inline asm
	// begin inline asm
	{mul.f16x2 %r3970,%r3967,%r1;
}
	// end inline asm
	// begin inline asm
	{add.f16x2 %r3973,%r3970,%r3967;
}
	// end inline asm
	// begin inline asm
	{mul.f16x2 %r3976,%r3973,%r1;
}
	// end inline asm
	// begin inline asm
	{add.f16x2 %r3979,%r3976,%r3973;
}
	// end inline asm
	// begin inline asm
	{mul.f16x2 %r3982,%r3979,%r1;
}
	// end inline asm
	// begin inline asm
	{add.f16x2 %r3985,%r3982,%r3979;
}
	// end inline asm
	// begin inline asm
	{mul.f16x2 %r3988,%r3985,%r1;
}
	// end inline asm
	// begin inline asm
	{add.f16x2 %r3991,%r3988,%r3985;
}
	// end inline asm
	// begin inline asm
	{mul.f16x2 %r3994,%r3991,%r1;
}
	// end inline asm
	// begin inline asm
	{add.f16x2 %r3997,%r3994,%r3991;
}
	// end inline asm
	// begin inline asm
	{mul.f16x2 %r4000,%r3997,%r1;
}
	// end inline asm
	// begin inline asm
	{add.f16x2 %r4003,%r4000,%r3997;
}
	// end inline asm
	// begin inline asm
	{mul.f16x2 %r4006,%r4003,%r1;
}
	// end inline asm
	// begin inline asm
	{add.f16x2 %r4009,%r4006,%r4003;
}
	// end inline asm
	// begin inline asm
	{mul.f16x2 %r4012,%r4009,%r1;
}
	// end inline asm
	// begin inline asm
	{add.f16x2 %r4015,%r4012,%r4009;
}
	// end inline asm
	// begin inline asm
	{mul.f16x2 %r4018,%r4015,%r1;
}
	// end inline asm
	// begin inline asm
	{add.f16x2 %r4021,%r4018,%r4015;
}
	// end inline asm
	// begin inline asm
	{mul.f16x2 %r4024,%r4021,%r1;
}
	// end inline asm
	// begin inline asm
	{add.f16x2 %r4027,%r4024,%r4021;
}
	// end inline asm
	// begin inline asm
	{mul.f16x2 %r4030,%r4027,%r1;
}
	// end inline asm
	// begin inline asm
	{add.f16x2 %r4033,%r4030,%r4027;
}
	// end inline asm
	// begin inline asm
	{mul.f16x2 %r4036,%r4033,%r1;
}
	// end inline asm
	// begin inline asm
	{add.f16x2 %r4039,%r4036,%r4033;
}
	// end inline asm
	// begin inline asm
	{mul.f16x2 %r4042,%r4039,%r1;
}
	// end inline asm
	// begin inline asm
	{add.f16x2 %r4045,%r4042,%r4039;
}
	// end inline asm
	// begin inline asm
	{mul.f16x2 %r4048,%r4045,%r1;
}
	// end inline asm
	// begin inline asm
	{add.f16x2 %r4051,%r4048,%r4045;
}
	// end inline asm
	// begin inline asm
	{mul.f16x2 %r4054,%r4051,%r1;
}
	// end inline asm
	// begin inline asm
	{add.f16x2 %r4057,%r4054,%r4051;
}
	// end inline asm
	// begin inline asm
	{mul.f16x2 %r4060,%r4057,%r1;
}
	// end inline asm
	// begin inline asm
	{add.f16x2 %r4063,%r4060,%r4057;
}
	// end inline asm
	// begin inline asm
	{mul.f16x2 %r4066,%r4063,%r1;
}
	// end inline asm
	// begin inline asm
	{add.f16x2 %r4069,%r4066,%r4063;
}
	// end inline asm
	// begin inline asm
	{mul.f16x2 %r4072,%r4069,%r1;
}
	// end inline asm
	// begin inline asm
	{add.f16x2 %r4075,%r4072,%r4069;
}
	// end inline asm
	// begin inline asm
	{mul.f16x2 %r4078,%r4075,%r1;
}
	// end inline asm
	// begin inline asm
	{add.f16x2 %r4081,%r4078,%r4075;
}
	// end inline asm
	// begin inline asm
	{mul.f16x2 %r4084,%r4081,%r1;
}
	// end inline asm
	// begin inline asm
	{add.f16x2 %r4087,%r4084,%r4081;
}
	// end inline asm
	// begin inline asm
	{mul.f16x2 %r4090,%r4087,%r1;
}
	// end inline asm
	// begin inline asm
	{add.f16x2 %r4093,%r4090,%r4087;
}
	// end inline asm
	// begin inline asm
	{mul.f16x2 %r4096,%r4093,%r1;
}
	// end inline asm
	// begin inline asm
	{add.f16x2 %r4099,%r4096,%r4093;
}
	// end inline asm
	// begin inline asm
	{mul.f16x2 %r4102,%r4099,%r1;
}
	// end inline asm
	// begin inline asm
	{add.f16x2 %r4105,%r4102,%r4099;
}
	// end inline asm
	// begin inline asm
	{mul.f16x2 %r4108,%r4105,%r1;
}
	// end inline asm
	// begin inline asm
	{add.f16x2 %r4111,%r4108,%r4105;
}
	// end inline asm
	// begin inline asm
	{mul.f16x2 %r4114,%r4111,%r1;
}
	// end inline asm
	// begin inline asm
	{add.f16x2 %r4117,%r4114,%r4111;
}
	// end inline asm
	// begin inline asm
	{mul.f16x2 %r4120,%r4117,%r1;
}
	// end inline asm
	// begin inline asm
	{add.f16x2 %r4123,%r4120,%r4117;
}
	// end inline asm
	// begin inline asm
	{mul.f16x2 %r4126,%r4123,%r1;
}
	// end inline asm
	// begin inline asm
	{add.f16x2 %r4129,%r4126,%r4123;
}
	// end inline asm
	// begin inline asm
	{mul.f16x2 %r4132,%r4129,%r1;
}
	// end inline asm
	// begin inline asm
	{add.f16x2 %r4135,%r4132,%r4129;
}
	// end inline asm
	// begin inline asm
	{mul.f16x2 %r4138,%r4135,%r1;
}
	// end inline asm
	// begin inline asm
	{add.f16x2 %r4141,%r4138,%r4135;
}
	// end inline asm
	// begin inline asm
	{mul.f16x2 %r4144,%r4141,%r1;
}
	// end inline asm
	// begin inline asm
	{add.f16x2 %r4147,%r4144,%r4141;
}
	// end inline asm
	// begin inline asm
	{mul.f16x2 %r4150,%r4147,%r1;
}
	// end inline asm
	// begin inline asm
	{add.f16x2 %r4153,%r4150,%r4147;
}
	// end inline asm
	// begin inline asm
	{mul.f16x2 %r4156,%r4153,%r1;
}
	// end inline asm
	// begin inline asm
	{add.f16x2 %r4159,%r4156,%r4153;
}
	// end inline asm
	// begin inline asm
	{mul.f16x2 %r4162,%r4159,%r1;
}
	// end inline asm
	// begin inline asm
	{add.f16x2 %r4165,%r4162,%r4159;
}
	// end inline asm
	// begin inline asm
	{mul.f16x2 %r4168,%r4165,%r1;
}
	// end inline asm
	// begin inline asm
	{add.f16x2 %r4171,%r4168,%r4165;
}
	// end inline asm
	// begin inline asm
	{mul.f16x2 %r4174,%r4171,%r1;
}
	// end inline asm
	// begin inline asm
	{add.f16x2 %r4177,%r4174,%r4171;
}
	// end inline asm
	// begin inline asm
	{mul.f16x2 %r4180,%r4177,%r1;
}
	// end inline asm
	// begin inline asm
	{add.f16x2 %r4183,%r4180,%r4177;
}
	// end inline asm
	// begin inline asm
	{mul.f16x2 %r4186,%r4183,%r1;
}
	// end inline asm
	// begin inline asm
	{add.f16x2 %r4189,%r4186,%r4183;
}
	// end inline asm
	// begin inline asm
	{mul.f16x2 %r4192,%r4189,%r1;
}
	// end inline asm
	// begin inline asm
	{add.f16x2 %r4195,%r4192,%r4189;
}
	// end inline asm
	// begin inline asm
	{mul.f16x2 %r4198,%r4195,%r1;
}
	// end inline asm
	// begin inline asm
	{add.f16x2 %r4201,%r4198,%r4195;
}
	// end inline asm
	// begin inline asm
	{mul.f16x2 %r4204,%r4201,%r1;
}
	// end inline asm
	// begin inline asm
	{add.f16x2 %r4207,%r4204,%r4201;
}
	// end inline asm
	// begin inline asm
	{mul.f16x2 %r4210,%r4207,%r1;
}
	// end inline asm
	// begin inline asm
	{add.f16x2 %r4213,%r4210,%r4207;
}
	// end inline asm
	// begin inline asm
	{mul.f16x2 %r4216,%r4213,%r1;
}
	// end inline asm
	// begin inline asm
	{add.f16x2 %r4219,%r4216,%r4213;
}
	// end inline asm
	// begin inline asm
	{mul.f16x2 %r4222,%r4219,%r1;
}
	// end inline asm
	// begin inline asm
	{add.f16x2 %r4225,%r4222,%r4219;
}
	// end inline asm
	// begin inline asm
	{mul.f16x2 %r4228,%r4225,%r1;
}
	// end inline asm
	// begin inline asm
	{add.f16x2 %r4231,%r4228,%r4225;
}
	// end inline asm
	// begin inline asm
	{mul.f16x2 %r4234,%r4231,%r1;
}
	// end inline asm
	// begin inline asm
	{add.f16x2 %r4237,%r4234,%r4231;
}
	// end inline asm
	// begin inline asm
	{mul.f16x2 %r4240,%r4237,%r1;
}
	// end inline asm
	// begin inline asm
	{add.f16x2 %r4243,%r4240,%r4237;
}
	// end inline asm
	// begin inline asm
	{mul.f16x2 %r4246,%r4243,%r1;
}
	// end inline asm
	// begin inline asm
	{add.f16x2 %r4249,%r4246,%r4243;
}
	// end inline asm
	// begin inline asm
	{mul.f16x2 %r4252,%r4249,%r1;
}
	// end inline asm
	// begin inline asm
	{add.f16x2 %r4255,%r4252,%r4249;
}
	// end inline asm
	// begin inline asm
	{mul.f16x2 %r4258,%r4255,%r1;
}
	// end inline asm
	// begin inline asm
	{add.f16x2 %r4261,%r4258,%r4255;
}
	// end inline asm
	// begin inline asm
	{mul.f16x2 %r4264,%r4261,%r1;
}
	// end inline asm
	// begin inline asm
	{add.f16x2 %r4267,%r4264,%r4261;
}
	// end inline asm
	// begin inline asm
	{mul.f16x2 %r4270,%r4267,%r1;
}
	// end inline asm
	// begin inline asm
	{add.f16x2 %r4273,%r4270,%r4267;
}
	// end inline asm
	// begin inline asm
	{mul.f16x2 %r4276,%r4273,%r1;
}
	// end inline asm
	// begin inline asm
	{add.f16x2 %r4279,%r4276,%r4273;
}
	// end inline asm
	// begin inline asm
	{mul.f16x2 %r4282,%r4279,%r1;
}
	// end inline asm
	// begin inline asm
	{add.f16x2 %r4285,%r4282,%r4279;
}
	// end inline asm
	// begin inline asm
	{mul.f16x2 %r4288,%r4285,%r1;
}
	// end inline asm
	// begin inline asm
	{add.f16x2 %r4291,%r4288,%r4285;
}
	// end inline asm
	// begin inline asm
	{mul.f16x2 %r4294,%r4291,%r1;
}
	// end inline asm
	// begin inline asm
	{add.f16x2 %r4297,%r4294,%r4291;
}
	// end inline asm
	// begin inline asm
	{mul.f16x2 %r4300,%r4297,%r1;
}
	// end inline asm
	// begin inline asm
	{add.f16x2 %r4303,%r4300,%r4297;
}
	// end inline asm
	// begin inline asm
	{mul.f16x2 %r4306,%r4303,%r1;
}
	// end inline asm
	// begin inline asm
	{add.f16x2 %r4309,%r4306,%r4303;
}
	// end inline asm
	// begin inline asm
	{mul.f16x2 %r4312,%r4309,%r1;
}
	// end inline asm
	// begin inline asm
	{add.f16x2 %r4315,%r4312,%r4309;
}
	// end inline asm
	// begin inline asm
	{mul.f16x2 %r4318,%r4315,%r1;
}
	// end inline asm
	// begin inline asm
	{add.f16x2 %r4321,%r4318,%r4315;
}
	// end inline asm
	// begin inline asm
	{mul.f16x2 %r4324,%r4321,%r1;
}
	// end inline asm
	// begin inline asm
	{add.f16x2 %r4327,%r4324,%r4321;
}
	// end inline asm
	// begin inline asm
	{mul.f16x2 %r4330,%r4327,%r1;
}
	// end inline asm
	// begin inline asm
	{add.f16x2 %r4333,%r4330,%r4327;
}
	// end inline asm
	// begin inline asm
	{mul.f16x2 %r4336,%r4333,%r1;
}
	// end inline asm
	// begin inline asm
	{add.f16x2 %r4339,%r4336,%r4333;
}
	// end inline asm
	// begin inline asm
	{mul.f16x2 %r4342,%r4339,%r1;
}
	// end inline asm
	// begin inline asm
	{add.f16x2 %r4345,%r4342,%r4339;
}
	// end inline asm
	// begin inline asm
	{mul.f16x2 %r4348,%r4345,%r1;
}
	// end inline asm
	// begin inline asm
	{add.f16x2 %r4351,%r4348,%r4345;
}
	// end inline asm
	// begin inline asm
	{mul.f16x2 %r4354,%r4351,%r1;
}
	// end inline asm
	// begin inline asm
	{add.f16x2 %r4357,%r4354,%r4351;
}
	// end inline asm
	// begin inline asm
	{mul.f16x2 %r4360,%r4357,%r1;
}
	// end inline asm
	// begin inline asm
	{add.f16x2 %r4363,%r4360,%r4357;
}
	// end inline asm
	// begin inline asm
	{mul.f16x2 %r4366,%r4363,%r1;
}
	// end inline asm
	// begin inline asm
	{add.f16x2 %r4369,%r4366,%r4363;
}
	// end inline asm
	// begin inline asm
	{mul.f16x2 %r4372,%r4369,%r1;
}
	// end inline asm
	// begin inline asm
	{add.f16x2 %r4375,%r4372,%r4369;
}
	// end inline asm
	// begin inline asm
	{mul.f16x2 %r4378,%r4375,%r1;
}
	// end inline asm
	// begin inline asm
	{add.f16x2 %r4381,%r4378,%r4375;
}
	// end inline asm
	// begin inline asm
	{mul.f16x2 %r4384,%r4381,%r1;
}
	// end inline asm
	// begin inline asm
	{add.f16x2 %r4387,%r4384,%r4381;
}
	// end inline asm
	// begin inline asm
	{mul.f16x2 %r4390,%r4387,%r1;
}
	// end inline asm
	// begin inline asm
	{add.f16x2 %r4393,%r4390,%r4387;
}
	// end inline asm
	// begin inline asm
	{mul.f16x2 %r4396,%r4393,%r1;
}
	// end inline asm
	// begin inline asm
	{add.f16x2 %r4399,%r4396,%r4393;
}
	// end inline asm
	// begin inline asm
	{mul.f16x2 %r4402,%r4399,%r1;
}
	// end inline asm
	// begin inline asm
	{add.f16x2 %r4405,%r4402,%r4399;
}
	// end inline asm
	// begin inline asm
	{mul.f16x2 %r4408,%r4405,%r1;
}
	// end inline asm
	// begin inline asm
	{add.f16x2 %r4411,%r4408,%r4405;
}
	// end inline asm
	// begin inline asm
	{mul.f16x2 %r4414,%r4411,%r1;
}
	// end inline asm
	// begin inline asm
	{add.f16x2 %r4417,%r4414,%r4411;
}
	// end inline asm
	// begin inline asm
	{mul.f16x2 %r4420,%r4417,%r1;
}
	// end inline asm
	// begin inline asm
	{add.f16x2 %r4423,%r4420,%r4417;
}
	// end inline asm
	// begin inline asm
	{mul.f16x2 %r4426,%r4423,%r1;
}
	// end inline asm
	// begin inline asm
	{add.f16x2 %r4429,%r4426,%r4423;
}
	// end inline asm
	// begin inline asm
	{mul.f16x2 %r4432,%r4429,%r1;
}
	// end inline asm
	// begin inline asm
	{add.f16x2 %r4435,%r4432,%r4429;
}
	// end inline asm
	// begin inline asm
	{mul.f16x2 %r4438,%r4435,%r1;
}
	// end inline asm
	// begin inline asm
	{add.f16x2 %r4441,%r4438,%r4435;
}
	// end inline asm
	// begin inline asm
	{mul.f16x2 %r4444,%r4441,%r1;
}
	// end inline asm
	// begin inline asm
	{add.f16x2 %r4447,%r4444,%r4441;
}
	// end inline asm
	// begin inline asm
	{mul.f16x2 %r4450,%r4447,%r1;
}
	// end inline asm
	// begin inline asm
	{add.f16x2 %r4453,%r4450,%r4447;
}
	// end inline asm
	// begin inline asm
	{mul.f16x2 %r4456,%r4453,%r1;
}
	// end inline asm
	// begin inline asm
	{add.f16x2 %r4459,%r4456,%r4453;
}
	// end inline asm
	// begin inline asm
	{mul.f16x2 %r4462,%r4459,%r1;
}
	// end inline asm
	// begin inline asm
	{add.f16x2 %r4465,%r4462,%r4459;
}
	// end inline asm
	// begin inline asm
	{mul.f16x2 %r4468,%r4465,%r1;
}
	// end inline asm
	// begin inline asm
	{add.f16x2 %r4471,%r4468,%r4465;
}
	// end inline asm
	// begin inline asm
	{mul.f16x2 %r4474,%r4471,%r1;
}
	// end inline asm
	// begin inline asm
	{add.f16x2 %r4477,%r4474,%r4471;
}
	// end inline asm
	// begin inline asm
	{mul.f16x2 %r4480,%r4477,%r1;
}
	// end inline asm
	// begin inline asm
	{add.f16x2 %r4483,%r4480,%r4477;
}
	// end inline asm
	// begin inline asm
	{mul.f16x2 %r4486,%r4483,%r1;
}
	// end inline asm
	// begin inline asm
	{add.f16x2 %r4489,%r4486,%r4483;
}
	// end inline asm
	// begin inline asm
	{mul.f16x2 %r4492,%r4489,%r1;
}
	// end inline asm
	// begin inline asm
	{add.f16x2 %r4495,%r4492,%r4489;
}
	// end inline asm
	// begin inline asm
	{mul.f16x2 %r4498,%r4495,%r1;
}
	// end inline asm
	// begin inline asm
	{add.f16x2 %r4501,%r4498,%r4495;
}
	// end inline asm
	// begin inline asm
	{mul.f16x2 %r4504,%r4501,%r1;
}
	// end inline asm
	// begin inline asm
	{add.f16x2 %r4507,%r4504,%r4501;
}
	// end inline asm
	// begin inline asm
	{mul.f16x2 %r4510,%r4507,%r1;
}
	// end inline asm
	// begin inline asm
	{add.f16x2 %r4513,%r4510,%r4507;
}
	// end inline asm
	// begin inline asm
	{mul.f16x2 %r4516,%r4513,%r1;
}
	// end inline asm
	// begin inline asm
	{add.f16x2 %r4519,%r4516,%r4513;
}
	// end inline asm
	// begin inline asm
	{mul.f16x2 %r4522,%r4519,%r1;
}
	// end inline asm
	// begin inline asm
	{add.f16x2 %r4525,%r4522,%r4519;
}
	// end inline asm
	// begin inline asm
	{mul.f16x2 %r4528,%r4525,%r1;
}
	// end inline asm
	// begin inline asm
	{add.f16x2 %r4531,%r4528,%r4525;
}
	// end inline asm
	// begin inline asm
	{mul.f16x2 %r4534,%r4531,%r1;
}
	// end inline asm
	// begin inline asm
	{add.f16x2 %r4537,%r4534,%r4531;
}
	// end inline asm
	// begin inline asm
	{mul.f16x2 %r4540,%r4537,%r1;
}
	// end inline asm
	// begin inline asm
	{add.f16x2 %r4543,%r4540,%r4537;
}
	// end inline asm
	// begin inline asm
	{mul.f16x2 %r4546,%r4543,%r1;
}
	// end inline asm
	// begin inline asm
	{add.f16x2 %r4549,%r4546,%r4543;
}
	// end inline asm
	// begin inline asm
	{mul.f16x2 %r4552,%r4549,%r1;
}
	// end inline asm
	// begin inline asm
	{add.f16x2 %r4555,%r4552,%r4549;
}
	// end inline asm
	// begin inline asm
	{mul.f16x2 %r4558,%r4555,%r1;
}
	// end inline asm
	// begin inline asm
	{add.f16x2 %r4561,%r4558,%r4555;
}
	// end inline asm
	// begin inline asm
	{mul.f16x2 %r4564,%r4561,%r1;
}
	// end inline asm
	// begin inline asm
	{add.f16x2 %r4567,%r4564,%r4561;
}
	// end inline asm
	// begin inline asm
	{mul.f16x2 %r4570,%r4567,%r1;
}
	// end inline asm
	// begin inline asm
	{add.f16x2 %r4573,%r4570,%r4567;
}
	// end inline asm
	// begin inline asm
	{mul.f16x2 %r4576,%r4573,%r1;
}
	// end inline asm
	// begin inline asm
	{add.f16x2 %r4579,%r4576,%r4573;
}
	// end inline asm
	// begin inline asm
	{mul.f16x2 %r4582,%r4579,%r1;
}
	// end inline asm
	// begin inline asm
	{add.f16x2 %r4585,%r4582,%r4579;
}
	// end inline asm
	// begin inline asm
	{mul.f16x2 %r4588,%r4585,%r1;
}
	// end inline asm
	// begin inline asm
	{add.f16x2 %r4591,%r4588,%r4585;
}
	// end inline asm
	// begin inline asm
	{mul.f16x2 %r4594,%r4591,%r1;
}
	// end inline asm
	// begin inline asm
	{add.f16x2 %r4597,%r4594,%r4591;
}
	// end inline asm
	// begin inline asm
	{mul.f16x2 %r4600,%r4597,%r1;
}
	// end inline asm
	// begin inline asm
	{add.f16x2 %r4603,%r4600,%r4597;
}
	// end inline asm
	// begin inline asm
	{mul.f16x2 %r4606,%r4603,%r1;
}
	// end inline asm
	// begin inline asm
	{add.f16x2 %r4609,%r4606,%r4603;
}
	// end inline asm
	// begin inline asm
	{mul.f16x2 %r4612,%r4609,%r1;
}
	// end inline asm
	// begin inline asm
	{add.f16x2 %r4615,%r4612,%r4609;
}
	// end inline asm
	// begin inline asm
	{mul.f16x2 %r4618,%r4615,%r1;
}
	// end inline asm
	// begin inline asm
	{add.f16x2 %r4621,%r4618,%r4615;
}
	// end inline asm
	// begin inline asm
	{mul.f16x2 %r4624,%r4621,%r1;
}
	// end inline asm
	// begin inline asm
	{add.f16x2 %r4627,%r4624,%r4621;
}
	// end inline asm
	// begin inline asm
	{mul.f16x2 %r4630,%r4627,%r1;
}
	// end inline asm
	// begin inline asm
	{add.f16x2 %r4633,%r4630,%r4627;
}
	// end inline asm
	// begin inline asm
	{mul.f16x2 %r4636,%r4633,%r1;
}
	// end inline asm
	// begin inline asm
	{add.f16x2 %r4639,%r4636,%r4633;
}
	// end inline asm
	// begin inline asm
	{mul.f16x2 %r4642,%r4639,%r1;
}
	// end inline asm
	// begin inline asm
	{add.f16x2 %r4645,%r4642,%r4639;
}
	// end inline asm
	// begin inline asm
	{mul.f16x2 %r4648,%r4645,%r1;
}
	// end inline asm
	// begin inline asm
	{add.f16x2 %r4651,%r4648,%r4645;
}
	// end inline asm
	// begin inline asm
	{mul.f16x2 %r4654,%r4651,%r1;
}
	// end inline asm
	// begin inline asm
	{add.f16x2 %r4657,%r4654,%r4651;
}
	// end inline asm
	// begin inline asm
	{mul.f16x2 %r4660,%r4657,%r1;
}
	// end inline asm
	// begin inline asm
	{add.f16x2 %r4663,%r4660,%r4657;
}
	// end inline asm
	// begin inline asm
	{mul.f16x2 %r4666,%r4663,%r1;
}
	// end inline asm
	// begin inline asm
	{add.f16x2 %r4669,%r4666,%r4663;
}
	// end inline asm
	// begin inline asm
	{mul.f16x2 %r4672,%r4669,%r1;
}
	// end inline asm
	// begin inline asm
	{add.f16x2 %r4675,%r4672,%r4669;
}
	// end inline asm
	// begin inline asm
	{mul.f16x2 %r4678,%r4675,%r1;
}
	// end inline asm
	// begin inline asm
	{add.f16x2 %r4681,%r4678,%r4675;
}
	// end inline asm
	// begin inline asm
	{mul.f16x2 %r4684,%r4681,%r1;
}
	// end inline asm
	// begin inline asm
	{add.f16x2 %r4687,%r4684,%r4681;
}
	// end inline asm
	// begin inline asm
	{mul.f16x2 %r4690,%r4687,%r1;
}
	// end inline asm
	// begin inline asm
	{add.f16x2 %r4693,%r4690,%r4687;
}
	// end inline asm
	// begin inline asm
	{mul.f16x2 %r4696,%r4693,%r1;
}
	// end inline asm
	// begin inline asm
	{add.f16x2 %r4699,%r4696,%r4693;
}
	// end inline asm
	// begin inline asm
	{mul.f16x2 %r4702,%r4699,%r1;
}
	// end inline asm
	// begin inline asm
	{add.f16x2 %r4705,%r4702,%r4699;
}
	// end inline asm
	// begin inline asm
	{mul.f16x2 %r4708,%r4705,%r1;
}
	// end inline asm
	// begin inline asm
	{add.f16x2 %r4711,%r4708,%r4705;
}
	// end inline asm
	// begin inline asm
	{mul.f16x2 %r4714,%r4711,%r1;
}
	// end inline asm
	// begin inline asm
	{add.f16x2 %r4717,%r4714,%r4711;
}
	// end inline asm
	// begin inline asm
	{mul.f16x2 %r4720,%r4717,%r1;
}
	// end inline asm
	// begin inline asm
	{add.f16x2 %r4723,%r4720,%r4717;
}
	// end inline asm
	// begin inline asm
	{mul.f16x2 %r4726,%r4723,%r1;
}
	// end inline asm
	// begin inline asm
	{add.f16x2 %r4729,%r4726,%r4723;
}
	// end inline asm
	// begin inline asm
	{mul.f16x2 %r4732,%r4729,%r1;
}
	// end inline asm
	// begin inline asm
	{add.f16x2 %r4735,%r4732,%r4729;
}
	// end inline asm
	// begin inline asm
	{mul.f16x2 %r4738,%r4735,%r1;
}
	// end inline asm
	// begin inline asm
	{add.f16x2 %r4741,%r4738,%r4735;
}
	// end inline asm
	// begin inline asm
	{mul.f16x2 %r4744,%r4741,%r1;
}
	// end inline asm
	// begin inline asm
	{add.f16x2 %r4747,%r4744,%r4741;
}
	// end inline asm
	// begin inline asm
	{mul.f16x2 %r4750,%r4747,%r1;
}
	// end inline asm
	// begin inline asm
	{add.f16x2 %r4753,%r4750,%r4747;
}
	// end inline asm
	// begin inline asm
	{mul.f16x2 %r4756,%r4753,%r1;
}
	// end inline asm
	// begin inline asm
	{add.f16x2 %r4759,%r4756,%r4753;
}
	// end inline asm
	// begin inline asm
	{mul.f16x2 %r4762,%r4759,%r1;
}
	// end inline asm
	// begin inline asm
	{add.f16x2 %r4765,%r4762,%r4759;
}
	// end inline asm
	// begin inline asm
	{mul.f16x2 %r4768,%r4765,%r1;
}
	// end inline asm
	// begin inline asm
	{add.f16x2 %r4771,%r4768,%r4765;
}
	// end inline asm
	// begin inline asm
	{mul.f16x2 %r4774,%r4771,%r1;
}
	// end inline asm
	// begin inline asm
	{add.f16x2 %r4777,%r4774,%r4771;
}
	// end inline asm
	// begin inline asm
	{mul.f16x2 %r4780,%r4777,%r1;
}
	// end inline asm
	// begin inline asm
	{add.f16x2 %r4783,%r4780,%r4777;
}
	// end inline asm
	// begin inline asm
	{mul.f16x2 %r4786,%r4783,%r1;
}
	// end inline asm
	// begin inline asm
	{add.f16x2 %r4789,%r4786,%r4783;
}
	// end inline asm
	// begin inline asm
	{mul.f16x2 %r4792,%r4789,%r1;
}
	// end inline asm
	// begin inline asm
	{add.f16x2 %r4795,%r4792,%r4789;
}
	// end inline asm
	// begin inline asm
	{mul.f16x2 %r4798,%r4795,%r1;
}
	// end inline asm
	// begin inline asm
	{add.f16x2 %r4801,%r4798,%r4795;
}
	// end inline asm
	// begin inline asm
	{mul.f16x2 %r4804,%r4801,%r1;
}
	// end inline asm
	// begin inline asm
	{add.f16x2 %r4807,%r4804,%r4801;
}
	// end inline asm
	// begin inline asm
	{mul.f16x2 %r4810,%r4807,%r1;
}
	// end inline asm
	// begin inline asm
	{add.f16x2 %r4813,%r4810,%r4807;
}
	// end inline asm
	// begin inline asm
	{mul.f16x2 %r4816,%r4813,%r1;
}
	// end inline asm
	// begin inline asm
	{add.f16x2 %r4819,%r4816,%r4813;
}
	// end inline asm
	// begin inline asm
	{mul.f16x2 %r4822,%r4819,%r1;
}
	// end inline asm
	// begin inline asm
	{add.f16x2 %r4825,%r4822,%r4819;
}
	// end inline asm
	// begin inline asm
	{mul.f16x2 %r4828,%r4825,%r1;
}
	// end inline asm
	// begin inline asm
	{add.f16x2 %r4831,%r4828,%r4825;
}
	// end inline asm
	// begin inline asm
	{mul.f16x2 %r4834,%r4831,%r1;
}
	// end inline asm
	// begin inline asm
	{add.f16x2 %r4837,%r4834,%r4831;
}
	// end inline asm
	// begin inline asm
	{mul.f16x2 %r4840,%r4837,%r1;
}
	// end inline asm
	// begin inline asm
	{add.f16x2 %r4843,%r4840,%r4837;
}
	// end inline asm
	// begin inline asm
	{mul.f16x2 %r4846,%r4843,%r1;
}
	// end inline asm
	// begin inline asm
	{add.f16x2 %r4849,%r4846,%r4843;
}
	// end inline asm
	// begin inline asm
	{mul.f16x2 %r4852,%r4849,%r1;
}
	// end inline asm
	// begin inline asm
	{add.f16x2 %r4855,%r4852,%r4849;
}
	// end inline asm
	// begin inline asm
	{mul.f16x2 %r4858,%r4855,%r1;
}
	// end inline asm
	// begin inline asm
	{add.f16x2 %r4861,%r4858,%r4855;
}
	// end inline asm
	// begin inline asm
	{mul.f16x2 %r4864,%r4861,%r1;
}
	// end inline asm
	// begin inline asm
	{add.f16x2 %r4867,%r4864,%r4861;
}
	// end inline asm
	// begin inline asm
	{mul.f16x2 %r4870,%r4867,%r1;
}
	// end inline asm
	// begin inline asm
	{add.f16x2 %r4873,%r4870,%r4867;
}
	// end inline asm
	// begin inline asm
	{mul.f16x2 %r4876,%r4873,%r1;
}
	// end inline asm
	// begin inline asm
	{add.f16x2 %r4879,%r4876,%r4873;
}
	// end inline asm
	// begin inline asm
	{mul.f16x2 %r4882,%r4879,%r1;
}
	// end inline asm
	// begin inline asm
	{add.f16x2 %r4885,%r4882,%r4879;
}
	// end inline asm
	// begin inline asm
	{mul.f16x2 %r4888,%r4885,%r1;
}
	// end inline asm
	// begin inline asm
	{add.f16x2 %r4891,%r4888,%r4885;
}
	// end inline asm
	// begin inline asm
	{mul.f16x2 %r4894,%r4891,%r1;
}
	// end inline asm
	// begin inline asm
	{add.f16x2 %r4897,%r4894,%r4891;
}
	// end inline asm
	// begin inline asm
	{mul.f16x2 %r4900,%r4897,%r1;
}
	// end inline asm
	// begin inline asm
	{add.f16x2 %r4903,%r4900,%r4897;
}
	// end inline asm
	// begin inline asm
	{mul.f16x2 %r4906,%r4903,%r1;
}
	// end inline asm
	// begin inline asm
	{add.f16x2 %r4909,%r4906,%r4903;
}
	// end inline asm
	// begin inline asm
	{mul.f16x2 %r4912,%r4909,%r1;
}
	// end inline asm
	// begin inline asm
	{add.f16x2 %r4915,%r4912,%r4909;
}
	// end inline asm
	// begin inline asm
	{mul.f16x2 %r4918,%r4915,%r1;
}
	// end inline asm
	// begin inline asm
	{add.f16x2 %r4921,%r4918,%r4915;
}
	// end inline asm
	// begin inline asm
	{mul.f16x2 %r4924,%r4921,%r1;
}
	// end inline asm
	// begin inline asm
	{add.f16x2 %r4927,%r4924,%r4921;
}
	// end inline asm
	// begin inline asm
	{mul.f16x2 %r4930,%r4927,%r1;
}
	// end inline asm
	// begin inline asm
	{add.f16x2 %r4933,%r4930,%r4927;
}
	// end inline asm
	// begin inline asm
	{mul.f16x2 %r4936,%r4933,%r1;
}
	// end inline asm
	// begin inline asm
	{add.f16x2 %r4939,%r4936,%r4933;
}
	// end inline asm
	// begin inline asm
	{mul.f16x2 %r4942,%r4939,%r1;
}
	// end inline asm
	// begin inline asm
	{add.f16x2 %r4945,%r4942,%r4939;
}
	// end inline asm
	// begin inline asm
	{mul.f16x2 %r4948,%r4945,%r1;
}
	// end inline asm
	// begin inline asm
	{add.f16x2 %r4951,%r4948,%r4945;
}
	// end inline asm
	// begin inline asm
	{mul.f16x2 %r4954,%r4951,%r1;
}
	// end inline asm
	// begin inline asm
	{add.f16x2 %r4957,%r4954,%r4951;
}
	// end inline asm
	// begin inline asm
	{mul.f16x2 %r4960,%r4957,%r1;
}
	// end inline asm
	// begin inline asm
	{add.f16x2 %r4963,%r4960,%r4957;
}
	// end inline asm
	// begin inline asm
	{mul.f16x2 %r4966,%r4963,%r1;
}
	// end inline asm
	// begin inline asm
	{add.f16x2 %r4969,%r4966,%r4963;
}
	// end inline asm
	// begin inline asm
	{mul.f16x2 %r4972,%r4969,%r1;
}
	// end inline asm
	// begin inline asm
	{add.f16x2 %r4975,%r4972,%r4969;
}
	// end inline asm
	// begin inline asm
	{mul.f16x2 %r4978,%r4975,%r1;
}
	// end inline asm
	// begin inline asm
	{add.f16x2 %r4981,%r4978,%r4975;
}
	// end inline asm
	// begin inline asm
	{mul.f16x2 %r4984,%r4981,%r1;
}
	// end inline asm
	// begin inline asm
	{add.f16x2 %r4987,%r4984,%r4981;
}
	// end inline asm
	// begin inline asm
	{mul.f16x2 %r4990,%r4987,%r1;
}
	// end inline asm
	// begin inline asm
	{add.f16x2 %r4993,%r4990,%r4987;
}
	// end inline asm
	// begin inline asm
	{mul.f16x2 %r4996,%r4993,%r1;
}
	// end inline asm
	// begin inline asm
	{add.f16x2 %r4999,%r4996,%r4993;
}
	// end inline asm
	// begin inline asm
	{mul.f16x2 %r5002,%r4999,%r1;
}
	// end inline asm
	// begin inline asm
	{add.f16x2 %r5005,%r5002,%r4999;
}
	// end inline asm
	// begin inline asm
	{mul.f16x2 %r5008,%r5005,%r1;
}
	// end inline asm
	// begin inline asm
	{add.f16x2 %r5011,%r5008,%r5005;
}
	// end inline asm
	// begin inline asm
	{mul.f16x2 %r5014,%r5011,%r1;
}
	// end inline asm
	// begin inline asm
	{add.f16x2 %r5017,%r5014,%r5011;
}
	// end inline asm
	// begin inline asm
	{mul.f16x2 %r5020,%r5017,%r1;
}
	// end inline asm
	// begin inline asm
	{add.f16x2 %r5023,%r5020,%r5017;
}
	// end inline asm
	// begin inline asm
	{mul.f16x2 %r5026,%r5023,%r1;
}
	// end inline asm
	// begin inline asm
	{add.f16x2 %r5029,%r5026,%r5023;
}
	// end inline asm
	// begin inline asm
	{mul.f16x2 %r5032,%r5029,%r1;
}
	// end inline asm
	// begin inline asm
	{add.f16x2 %r5035,%r5032,%r5029;
}
	// end inline asm
	// begin inline asm
	{mul.f16x2 %r5038,%r5035,%r1;
}
	// end inline asm
	// begin inline asm
	{add.f16x2 %r5041,%r5038,%r5035;
}
	// end inline asm
	// begin inline asm
	{mul.f16x2 %r5044,%r5041,%r1;
}
	// end inline asm
	// begin inline asm
	{add.f16x2 %r5047,%r5044,%r5041;
}
	// end inline asm
	// begin inline asm
	{mul.f16x2 %r5050,%r5047,%r1;
}
	// end inline asm
	// begin inline asm
	{add.f16x2 %r5053,%r5050,%r5047;
}
	// end inline asm
	// begin inline asm
	{mul.f16x2 %r5056,%r5053,%r1;
}
	// end inline asm
	// begin inline asm
	{add.f16x2 %r5059,%r5056,%r5053;
}
	// end inline asm
	// begin inline asm
	{mul.f16x2 %r5062,%r5059,%r1;
}
	// end inline asm
	// begin inline asm
	{add.f16x2 %r5065,%r5062,%r5059;
}
	// end inline asm
	// begin inline asm
	{mul.f16x2 %r5068,%r5065,%r1;
}
	// end inline asm
	// begin inline asm
	{add.f16x2 %r5071,%r5068,%r5065;
}
	// end inline asm
	// begin inline asm
	{mul.f16x2 %r5074,%r5071,%r1;
}
	// end inline asm
	// begin inline asm
	{add.f16x2 %r5077,%r5074,%r5071;
}
	// end inline asm
	// begin inline asm
	{mul.f16x2 %r5080,%r5077,%r1;
}
	// end inline asm
	// begin inline asm
	{add.f16x2 %r5083,%r5080,%r5077;
}
	// end inline asm
	// begin inline asm
	{mul.f16x2 %r5086,%r5083,%r1;
}
	// end inline asm
	// begin inline asm
	{add.f16x2 %r5089,%r5086,%r5083;
}
	// end inline asm
	// begin inline asm
	{mul.f16x2 %r5092,%r5089,%r1;
}
	// end inline asm
	// begin inline asm
	{add.f16x2 %r5095,%r5092,%r5089;
}
	// end inline asm
	// begin inline asm
	{mul.f16x2 %r5098,%r5095,%r1;
}
	// end inline asm
	// begin inline asm
	{add.f16x2 %r5101,%r5098,%r5095;
}
	// end inline asm
	// begin inline asm
	{mul.f16x2 %r5104,%r5101,%r1;
}
	// end inline asm
	// begin inline asm
	{add.f16x2 %r5107,%r5104,%r5101;
}
	// end inline asm
	// begin inline asm
	{mul.f16x2 %r5110,%r5107,%r1;
}
	// end inline asm
	// begin inline asm
	{add.f16x2 %r5113,%r5110,%r5107;
}
	// end inline asm
	// begin inline asm
	{mul.f16x2 %r5116,%r5113,%r1;
}
	// end inline asm
	// begin inline asm
	{add.f16x2 %r5119,%r5116,%r5113;
}
	// end inline asm
	// begin inline asm
	{mul.f16x2 %r5122,%r5119,%r1;
}
	// end inline asm
	// begin inline asm
	{add.f16x2 %r5125,%r5122,%r5119;
}
	// end inline asm
	// begin inline asm
	{mul.f16x2 %r5128,%r5125,%r1;
}
	// end inline asm
	// begin inline asm
	{add.f16x2 %r5131,%r5128,%r5125;
}
	// end inline asm
	// begin inline asm
	{mul.f16x2 %r5134,%r5131,%r1;
}
	// end inline asm
	// begin inline asm
	{add.f16x2 %r5137,%r5134,%r5131;
}
	// end inline asm
	// begin inline asm
	{mul.f16x2 %r5140,%r5137,%r1;
}
	// end inline asm
	// begin inline asm
	{add.f16x2 %r5143,%r5140,%r5137;
}
	// end inline asm
	// begin inline asm
	{mul.f16x2 %r5146,%r5143,%r1;
}
	// end inline asm
	// begin inline asm
	{add.f16x2 %r5149,%r5146,%r5143;
}
	// end inline asm
	// begin inline asm
	{mul.f16x2 %r5152,%r5149,%r1;
}
	// end inline asm
	// begin inline asm
	{add.f16x2 %r5155,%r5152,%r5149;
}
	// end inline asm
	// begin inline asm
	{mul.f16x2 %r5158,%r5155,%r1;
}
	// end inline asm
	// begin inline asm
	{add.f16x2 %r5161,%r5158,%r5155;
}
	// end inline asm
	// begin inline asm
	{mul.f16x2 %r5164,%r5161,%r1;
}
	// end inline asm
	// begin inline asm
	{add.f16x2 %r5167,%r5164,%r5161;
}
	// end inline asm
	// begin inline asm
	{mul.f16x2 %r5170,%r5167,%r1;
}
	// end inline asm
	// begin inline asm
	{add.f16x2 %r5173,%r5170,%r5167;
}
	// end inline asm
	// begin inline asm
	{mul.f16x2 %r5176,%r5173,%r1;
}
	// end inline asm
	// begin inline asm
	{add.f16x2 %r5179,%r5176,%r5173;
}
	// end inline asm
	// begin inline asm
	{mul.f16x2 %r5182,%r5179,%r1;
}
	// end inline asm
	// begin inline asm
	{add.f16x2 %r5185,%r5182,%r5179;
}
	// end inline asm
	// begin inline asm
	{mul.f16x2 %r5188,%r5185,%r1;
}
	// end inline asm
	// begin inline asm
	{add.f16x2 %r5191,%r5188,%r5185;
}
	// end inline asm
	// begin inline asm
	{mul.f16x2 %r5194,%r5191,%r1;
}
	// end inline asm
	// begin inline asm
	{add.f16x2 %r5197,%r5194,%r5191;
}
	// end inline asm
	// begin inline asm
	{mul.f16x2 %r5200,%r5197,%r1;
}
	// end inline asm
	// begin inline asm
	{add.f16x2 %r5203,%r5200,%r5197;
}
	// end inline asm
	// begin inline asm
	{mul.f16x2 %r5206,%r5203,%r1;
}
	// end inline asm
	// begin inline asm
	{add.f16x2 %r5209,%r5206,%r5203;
}
	// end inline asm
	// begin inline asm
	{mul.f16x2 %r5212,%r5209,%r1;
}
	// end inline asm
	// begin inline asm
	{add.f16x2 %r5215,%r5212,%r5209;
}
	// end inline asm
	// begin inline asm
	{mul.f16x2 %r5218,%r5215,%r1;
}
	// end inline asm
	// begin inline asm
	{add.f16x2 %r5221,%r5218,%r5215;
}
	// end inline asm
	// begin inline asm
	{mul.f16x2 %r5224,%r5221,%r1;
}
	// end inline asm
	// begin inline asm
	{add.f16x2 %r5227,%r5224,%r5221;
}
	// end inline asm
	// begin inline asm
	{mul.f16x2 %r5230,%r5227,%r1;
}
	// end inline asm
	// begin inline asm
	{add.f16x2 %r5233,%r5230,%r5227;
}
	// end inline asm
	// begin inline asm
	{mul.f16x2 %r5236,%r5233,%r1;
}
	// end inline asm
	// begin inline asm
	{add.f16x2 %r5239,%r5236,%r5233;
}
	// end inline asm
	// begin inline asm
	{mul.f16x2 %r5242,%r5239,%r1;
}
	// end inline asm
	// begin inline asm
	{add.f16x2 %r5245,%r5242,%r5239;
}
	// end inline asm
	// begin inline asm
	{mul.f16x2 %r5248,%r5245,%r1;
}
	// end inline asm
	// begin inline asm
	{add.f16x2 %r5251,%r5248,%r5245;
}
	// end inline asm
	// begin inline asm
	{mul.f16x2 %r5254,%r5251,%r1;
}
	// end inline asm
	// begin inline asm
	{add.f16x2 %r5257,%r5254,%r5251;
}
	// end inline asm
	// begin inline asm
	{mul.f16x2 %r5260,%r5257,%r1;
}
	// end inline asm
	// begin inline asm
	{add.f16x2 %r5263,%r5260,%r5257;
}
	// end inline asm
	// begin inline asm
	{mul.f16x2 %r5266,%r5263,%r1;
}
	// end inline asm
	// begin inline asm
	{add.f16x2 %r5269,%r5266,%r5263;
}
	// end inline asm
	// begin inline asm
	{mul.f16x2 %r5272,%r5269,%r1;
}
	// end inline asm
	// begin inline asm
	{add.f16x2 %r5275,%r5272,%r5269;
}
	// end inline asm
	// begin inline asm
	{mul.f16x2 %r5278,%r5275,%r1;
}
	// end inline asm
	// begin inline asm
	{add.f16x2 %r5281,%r5278,%r5275;
}
	// end inline asm
	// begin inline asm
	{mul.f16x2 %r5284,%r5281,%r1;
}
	// end inline asm
	// begin inline asm
	{add.f16x2 %r5287,%r5284,%r5281;
}
	// end inline asm
	// begin inline asm
	{mul.f16x2 %r5290,%r5287,%r1;
}
	// end inline asm
	// begin inline asm
	{add.f16x2 %r5293,%r5290,%r5287;
}
	// end inline asm
	// begin inline asm
	{mul.f16x2 %r5296,%r5293,%r1;
}
	// end inline asm
	// begin inline asm
	{add.f16x2 %r5299,%r5296,%r5293;
}
	// end inline asm
	// begin inline asm
	{mul.f16x2 %r5302,%r5299,%r1;
}
	// end inline asm
	// begin inline asm
	{add.f16x2 %r5305,%r5302,%r5299;
}
	// end inline asm
	// begin inline asm
	{mul.f16x2 %r5308,%r5305,%r1;
}
	// end inline asm
	// begin inline asm
	{add.f16x2 %r5311,%r5308,%r5305;
}
	// end inline asm
	// begin inline asm
	{mul.f16x2 %r5314,%r5311,%r1;
}
	// end inline asm
	// begin inline asm
	{add.f16x2 %r5317,%r5314,%r5311;
}
	// end inline asm
	// begin inline asm
	{mul.f16x2 %r5320,%r5317,%r1;
}
	// end inline asm
	// begin inline asm
	{add.f16x2 %r5323,%r5320,%r5317;
}
	// end inline asm
	// begin inline asm
	{mul.f16x2 %r5326,%r5323,%r1;
}
	// end inline asm
	// begin inline asm
	{add.f16x2 %r5329,%r5326,%r5323;
}
	// end inline asm
	// begin inline asm
	{mul.f16x2 %r5332,%r5329,%r1;
}
	// end inline asm
	// begin inline asm
	{add.f16x2 %r5335,%r5332,%r5329;
}
	// end inline asm
	// begin inline asm
	{mul.f16x2 %r5338,%r5335,%r1;
}
	// end inline asm
	// begin inline asm
	{add.f16x2 %r5341,%r5338,%r5335;
}
	// end inline asm
	// begin inline asm
	{mul.f16x2 %r5344,%r5341,%r1;
}
	// end inline asm
	// begin inline asm
	{add.f16x2 %r5347,%r5344,%r5341;
}
	// end inline asm
	// begin inline asm
	{mul.f16x2 %r5350,%r5347,%r1;
}
	// end inline asm
	// begin inline asm
	{add.f16x2 %r5353,%r5350,%r5347;
}
	// end inline asm
	// begin inline asm
	{mul.f16x2 %r5356,%r5353,%r1;
}
	// end inline asm
	// begin inline asm
	{add.f16x2 %r5359,%r5356,%r5353;
}
	// end inline asm
	// begin inline asm
	{mul.f16x2 %r5362,%r5359,%r1;
}
	// end inline asm
	// begin inline asm
	{add.f16x2 %r5365,%r5362,%r5359;
}
	// end inline asm
	// begin inline asm
	{mul.f16x2 %r5368,%r5365,%r1;
}
	// end inline asm
	// begin inline asm
	{add.f16x2 %r5371,%r5368,%r5365;
}
	// end inline asm
	// begin inline asm
	{mul.f16x2 %r5374,%r5371,%r1;
}
	// end inline asm
	// begin inline asm
	{add.f16x2 %r5377,%r5374,%r5371;
}
	// end inline asm
	// begin inline asm
	{mul.f16x2 %r5380,%r5377,%r1;
}
	// end inline asm
	// begin inline asm
	{add.f16x2 %r5383,%r5380,%r5377;
}
	// end inline asm
	// begin inline asm
	{mul.f16x2 %r5386,%r5383,%r1;
}
	// end inline asm
	// begin inline asm
	{add.f16x2 %r5389,%r5386,%r5383;
}
	// end inline asm
	// begin inline asm
	{mul.f16x2 %r5392,%r5389,%r1;
}
	// end inline asm
	// begin inline asm
	{add.f16x2 %r5395,%r5392,%r5389;
}
	// end inline asm
	// begin inline asm
	{mul.f16x2 %r5398,%r5395,%r1;
}
	// end inline asm
	// begin inline asm
	{add.f16x2 %r5401,%r5398,%r5395;
}
	// end inline asm
	// begin inline asm
	{mul.f16x2 %r5404,%r5401,%r1;
}
	// end inline asm
	// begin inline asm
	{add.f16x2 %r5407,%r5404,%r5401;
}
	// end inline asm
	// begin inline asm
	{mul.f16x2 %r5410,%r5407,%r1;
}
	// end inline asm
	// begin inline asm
	{add.f16x2 %r5413,%r5410,%r5407;
}
	// end inline asm
	// begin inline asm
	{mul.f16x2 %r5416,%r5413,%r1;
}
	// end inline asm
	// begin inline asm
	{add.f16x2 %r5419,%r5416,%r5413;
}
	// end inline asm
	// begin inline asm
	{mul.f16x2 %r5422,%r5419,%r1;
}
	// end inline asm
	// begin inline asm
	{add.f16x2 %r5425,%r5422,%r5419;
}
	// end inline asm
	// begin inline asm
	{mul.f16x2 %r5428,%r5425,%r1;
}
	// end inline asm
	// begin inline asm
	{add.f16x2 %r5431,%r5428,%r5425;
}
	// end inline asm
	// begin inline asm
	{mul.f16x2 %r5434,%r5431,%r1;
}
	// end inline asm
	// begin inline asm
	{add.f16x2 %r5437,%r5434,%r5431;
}
	// end inline asm
	// begin inline asm
	{mul.f16x2 %r5440,%r5437,%r1;
}
	// end inline asm
	// begin inline asm
	{add.f16x2 %r5443,%r5440,%r5437;
}
	// end inline asm
	// begin inline asm
	{mul.f16x2 %r5446,%r5443,%r1;
}
	// end inline asm
	// begin inline asm
	{add.f16x2 %r5449,%r5446,%r5443;
}
	// end inline asm
	// begin inline asm
	{mul.f16x2 %r5452,%r5449,%r1;
}
	// end inline asm
	// begin inline asm
	{add.f16x2 %r5455,%r5452,%r5449;
}
	// end inline asm
	// begin inline asm
	{mul.f16x2 %r5458,%r5455,%r1;
}
	// end inline asm
	// begin inline asm
	{add.f16x2 %r5461,%r5458,%r5455;
}
	// end inline asm
	// begin inline asm
	{mul.f16x2 %r5464,%r5461,%r1;
}
	// end inline asm
	// begin inline asm
	{add.f16x2 %r5467,%r5464,%r5461;
}
	// end inline asm
	// begin inline asm
	{mul.f16x2 %r5470,%r5467,%r1;
}
	// end inline asm
	// begin inline asm
	{add.f16x2 %r5473,%r5470,%r5467;
}
	// end inline asm
	// begin inline asm
	{mul.f16x2 %r5476,%r5473,%r1;
}
	// end inline asm
	// begin inline asm
	{add.f16x2 %r5479,%r5476,%r5473;
}
	// end inline asm
	// begin inline asm
	{mul.f16x2 %r5482,%r5479,%r1;
}
	// end inline asm
	// begin inline asm
	{add.f16x2 %r5485,%r5482,%r5479;
}
	// end inline asm
	// begin inline asm
	{mul.f16x2 %r5488,%r5485,%r1;
}
	// end inline asm
	// begin inline asm
	{add.f16x2 %r5491,%r5488,%r5485;
}
	// end inline asm
	// begin inline asm
	{mul.f16x2 %r5494,%r5491,%r1;
}
	// end inline asm
	// begin inline asm
	{add.f16x2 %r5497,%r5494,%r5491;
}
	// end inline asm
	// begin inline asm
	{mul.f16x2 %r5500,%r5497,%r1;
}
	// end inline asm
	// begin inline asm
	{add.f16x2 %r5503,%r5500,%r5497;
}
	// end inline asm
	// begin inline asm
	{mul.f16x2 %r5506,%r5503,%r1;
}
	// end inline asm
	// begin inline asm
	{add.f16x2 %r5509,%r5506,%r5503;
}
	// end inline asm
	// begin inline asm
	{mul.f16x2 %r5512,%r5509,%r1;
}
	// end inline asm
	// begin inline asm
	{add.f16x2 %r5515,%r5512,%r5509;
}
	// end inline asm
	// begin inline asm
	{mul.f16x2 %r5518,%r5515,%r1;
}
	// end inline asm
	// begin inline asm
	{add.f16x2 %r5521,%r5518,%r5515;
}
	// end inline asm
	// begin inline asm
	{mul.f16x2 %r5524,%r5521,%r1;
}
	// end inline asm
	// begin inline asm
	{add.f16x2 %r5527,%r5524,%r5521;
}
	// end inline asm
	// begin inline asm
	{mul.f16x2 %r5530,%r5527,%r1;
}
	// end inline asm
	// begin inline asm
	{add.f16x2 %r5533,%r5530,%r5527;
}
	// end inline asm
	// begin inline asm
	{mul.f16x2 %r5536,%r5533,%r1;
}
	// end inline asm
	// begin inline asm
	{add.f16x2 %r5539,%r5536,%r5533;
}
	// end inline asm
	// begin inline asm
	{mul.f16x2 %r5542,%r5539,%r1;
}
	// end inline asm
	// begin inline asm
	{add.f16x2 %r5545,%r5542,%r5539;
}
	// end inline asm
	// begin inline asm
	{mul.f16x2 %r5548,%r5545,%r1;
}
	// end inline asm
	// begin inline asm
	{add.f16x2 %r5551,%r5548,%r5545;
}
	// end inline asm
	// begin inline asm
	{mul.f16x2 %r5554,%r5551,%r1;
}
	// end inline asm
	// begin inline asm
	{add.f16x2 %r5557,%r5554,%r5551;
}
	// end inline asm
	// begin inline asm
	{mul.f16x2 %r5560,%r5557,%r1;
}
	// end inline asm
	// begin inline asm
	{add.f16x2 %r5563,%r5560,%r5557;
}
	// end inline asm
	// begin inline asm
	{mul.f16x2 %r5566,%r5563,%r1;
}
	// end inline asm
	// begin inline asm
	{add.f16x2 %r5569,%r5566,%r5563;
}
	// end inline asm
	// begin inline asm
	{mul.f16x2 %r5572,%r5569,%r1;
}
	// end inline asm
	// begin inline asm
	{add.f16x2 %r5575,%r5572,%r5569;
}
	// end inline asm
	// begin inline asm
	{mul.f16x2 %r5578,%r5575,%r1;
}
	// end inline asm
	// begin inline asm
	{add.f16x2 %r5581,%r5578,%r5575;
}
	// end inline asm
	// begin inline asm
	{mul.f16x2 %r5584,%r5581,%r1;
}
	// end inline asm
	// begin inline asm
	{add.f16x2 %r5587,%r5584,%r5581;
}
	// end inline asm
	// begin inline asm
	{mul.f16x2 %r5590,%r5587,%r1;
}
	// end inline asm
	// begin inline asm
	{add.f16x2 %r5593,%r5590,%r5587;
}
	// end inline asm
	// begin inline asm
	{mul.f16x2 %r5596,%r5593,%r1;
}
	// end inline asm
	// begin inline asm
	{add.f16x2 %r5599,%r5596,%r5593;
}
	// end inline asm
	// begin inline asm
	{mul.f16x2 %r5602,%r5599,%r1;
}
	// end inline asm
	// begin inline asm
	{add.f16x2 %r5605,%r5602,%r5599;
}
	// end inline asm
	// begin inline asm
	{mul.f16x2 %r5608,%r5605,%r1;
}
	// end inline asm
	// begin inline asm
	{add.f16x2 %r5611,%r5608,%r5605;
}
	// end inline asm
	// begin inline asm
	{mul.f16x2 %r5614,%r5611,%r1;
}
	// end inline asm
	// begin inline asm
	{add.f16x2 %r5617,%r5614,%r5611;
}
	// end inline asm
	// begin inline asm
	{mul.f16x2 %r5620,%r5617,%r1;
}
	// end inline asm
	// begin inline asm
	{add.f16x2 %r5623,%r5620,%r5617;
}
	// end inline asm
	// begin inline asm
	{mul.f16x2 %r5626,%r5623,%r1;
}
	// end inline asm
	// begin inline asm
	{add.f16x2 %r5629,%r5626,%r5623;
}
	// end inline asm
	// begin inline asm
	{mul.f16x2 %r5632,%r5629,%r1;
}
	// end inline asm
	// begin inline asm
	{add.f16x2 %r5635,%r5632,%r5629;
}
	// end inline asm
	// begin inline asm
	{mul.f16x2 %r5638,%r5635,%r1;
}
	// end inline asm
	// begin inline asm
	{add.f16x2 %r5641,%r5638,%r5635;
}
	// end inline asm
	// begin inline asm
	{mul.f16x2 %r5644,%r5641,%r1;
}
	// end inline asm
	// begin inline asm
	{add.f16x2 %r5647,%r5644,%r5641;
}
	// end inline asm
	// begin inline asm
	{mul.f16x2 %r5650,%r5647,%r1;
}
	// end inline asm
	// begin inline asm
	{add.f16x2 %r5653,%r5650,%r5647;
}
	// end inline asm
	// begin inline asm
	{mul.f16x2 %r5656,%r5653,%r1;
}
	// end inline asm
	// begin inline asm
	{add.f16x2 %r5659,%r5656,%r5653;
}
	// end inline asm
	// begin inline asm
	{mul.f16x2 %r5662,%r5659,%r1;
}
	// end inline asm
	// begin inline asm
	{add.f16x2 %r5665,%r5662,%r5659;
}
	// end inline asm
	// begin inline asm
	{mul.f16x2 %r5668,%r5665,%r1;
}
	// end inline asm
	// begin inline asm
	{add.f16x2 %r5671,%r5668,%r5665;
}
	// end inline asm
	// begin inline asm
	{mul.f16x2 %r5674,%r5671,%r1;
}
	// end inline asm
	// begin inline asm
	{add.f16x2 %r5677,%r5674,%r5671;
}
	// end inline asm
	// begin inline asm
	{mul.f16x2 %r5680,%r5677,%r1;
}
	// end inline asm
	// begin inline asm
	{add.f16x2 %r5683,%r5680,%r5677;
}
	// end inline asm
	// begin inline asm
	{mul.f16x2 %r5686,%r5683,%r1;
}
	// end inline asm
	// begin inline asm
	{add.f16x2 %r5689,%r5686,%r5683;
}
	// end inline asm
	// begin inline asm
	{mul.f16x2 %r5692,%r5689,%r1;
}
	// end inline asm
	// begin inline asm
	{add.f16x2 %r5695,%r5692,%r5689;
}
	// end inline asm
	// begin inline asm
	{mul.f16x2 %r5698,%r5695,%r1;
}
	// end inline asm
	// begin inline asm
	{add.f16x2 %r5701,%r5698,%r5695;
}
	// end inline asm
	// begin inline asm
	{mul.f16x2 %r5704,%r5701,%r1;
}
	// end inline asm
	// begin inline asm
	{add.f16x2 %r5707,%r5704,%r5701;
}
	// end inline asm
	// begin inline asm
	{mul.f16x2 %r5710,%r5707,%r1;
}
	// end inline asm
	// begin inline asm
	{add.f16x2 %r5713,%r5710,%r5707;
}
	// end inline asm
	// begin inline asm
	{mul.f16x2 %r5716,%r5713,%r1;
}
	// end inline asm
	// begin inline asm
	{add.f16x2 %r5719,%r5716,%r5713;
}
	// end inline asm
	// begin inline asm
	{mul.f16x2 %r5722,%r5719,%r1;
}
	// end inline asm
	// begin inline asm
	{add.f16x2 %r5725,%r5722,%r5719;
}
	// end inline asm
	// begin inline asm
	{mul.f16x2 %r5728,%r5725,%r1;
}
	// end inline asm
	// begin inline asm
	{add.f16x2 %r5731,%r5728,%r5725;
}
	// end inline asm
	// begin inline asm
	{mul.f16x2 %r5734,%r5731,%r1;
}
	// end inline asm
	// begin inline asm
	{add.f16x2 %r5737,%r5734,%r5731;
}
	// end inline asm
	// begin inline asm
	{mul.f16x2 %r5740,%r5737,%r1;
}
	// end inline asm
	// begin inline asm
	{add.f16x2 %r5743,%r5740,%r5737;
}
	// end inline asm
	// begin inline asm
	{mul.f16x2 %r5746,%r5743,%r1;
}
	// end inline asm
	// begin inline asm
	{add.f16x2 %r5749,%r5746,%r5743;
}
	// end inline asm
	// begin inline asm
	{mul.f16x2 %r5752,%r5749,%r1;
}
	// end inline asm
	// begin inline asm
	{add.f16x2 %r5755,%r5752,%r5749;
}
	// end inline asm
	// begin inline asm
	{mul.f16x2 %r5758,%r5755,%r1;
}
	// end inline asm
	// begin inline asm
	{add.f16x2 %r5761,%r5758,%r5755;
}
	// end inline asm
	// begin inline asm
	{mul.f16x2 %r5764,%r5761,%r1;
}
	// end inline asm
	// begin inline asm
	{add.f16x2 %r5767,%r5764,%r5761;
}
	// end inline asm
	// begin inline asm
	{mul.f16x2 %r5770,%r5767,%r1;
}
	// end inline asm
	// begin inline asm
	{add.f16x2 %r5773,%r5770,%r5767;
}
	// end inline asm
	// begin inline asm
	{mul.f16x2 %r5776,%r5773,%r1;
}
	// end inline asm
	// begin inline asm
	{add.f16x2 %r5779,%r5776,%r5773;
}
	// end inline asm
	// begin inline asm
	{mul.f16x2 %r5782,%r5779,%r1;
}
	// end inline asm
	// begin inline asm
	{add.f16x2 %r5785,%r5782,%r5779;
}
	// end inline asm
	// begin inline asm
	{mul.f16x2 %r5788,%r5785,%r1;
}
	// end inline asm
	// begin inline asm
	{add.f16x2 %r5791,%r5788,%r5785;
}
	// end inline asm
	// begin inline asm
	{mul.f16x2 %r5794,%r5791,%r1;
}
	// end inline asm
	// begin inline asm
	{add.f16x2 %r5797,%r5794,%r5791;
}
	// end inline asm
	// begin inline asm
	{mul.f16x2 %r5800,%r5797,%r1;
}
	// end inline asm
	// begin inline asm
	{add.f16x2 %r5803,%r5800,%r5797;
}
	// end inline asm
	// begin inline asm
	{mul.f16x2 %r5806,%r5803,%r1;
}
	// end inline asm
	// begin inline asm
	{add.f16x2 %r5809,%r5806,%r5803;
}
	// end inline asm
	// begin inline asm
	{mul.f16x2 %r5812,%r5809,%r1;
}
	// end inline asm
	// begin inline asm
	{add.f16x2 %r5815,%r5812,%r5809;
}
	// end inline asm
	// begin inline asm
	{mul.f16x2 %r5818,%r5815,%r1;
}
	// end inline asm
	// begin inline asm
	{add.f16x2 %r5821,%r5818,%r5815;
}
	// end inline asm
	// begin inline asm
	{mul.f16x2 %r5824,%r5821,%r1;
}
	// end inline asm
	// begin inline asm
	{add.f16x2 %r5827,%r5824,%r5821;
}
	// end inline asm
	// begin inline asm
	{mul.f16x2 %r5830,%r5827,%r1;
}
	// end inline asm
	// begin inline asm
	{add.f16x2 %r5833,%r5830,%r5827;
}
	// end inline asm
	// begin inline asm
	{mul.f16x2 %r5836,%r5833,%r1;
}
	// end inline asm
	// begin inline asm
	{add.f16x2 %r5839,%r5836,%r5833;
}
	// end inline asm
	// begin inline asm
	{mul.f16x2 %r5842,%r5839,%r1;
}
	// end inline asm
	// begin inline asm
	{add.f16x2 %r5845,%r5842,%r5839;
}
	// end inline asm
	// begin inline asm
	{mul.f16x2 %r5848,%r5845,%r1;
}
	// end inline asm
	// begin inline asm
	{add.f16x2 %r5851,%r5848,%r5845;
}
	// end inline asm
	// begin inline asm
	{mul.f16x2 %r5854,%r5851,%r1;
}
	// end inline asm
	// begin inline asm
	{add.f16x2 %r5857,%r5854,%r5851;
}
	// end inline asm
	// begin inline asm
	{mul.f16x2 %r5860,%r5857,%r1;
}
	// end inline asm
	// begin inline asm
	{add.f16x2 %r5863,%r5860,%r5857;
}
	// end inline asm
	// begin inline asm
	{mul.f16x2 %r5866,%r5863,%r1;
}
	// end inline asm
	// begin inline asm
	{add.f16x2 %r5869,%r5866,%r5863;
}
	// end inline asm
	// begin inline asm
	{mul.f16x2 %r5872,%r5869,%r1;
}
	// end inline asm
	// begin inline asm
	{add.f16x2 %r5875,%r5872,%r5869;
}
	// end inline asm
	// begin inline asm
	{mul.f16x2 %r5878,%r5875,%r1;
}
	// end inline asm
	// begin inline asm
	{add.f16x2 %r5881,%r5878,%r5875;
}
	// end inline asm
	// begin inline asm
	{mul.f16x2 %r5884,%r5881,%r1;
}
	// end inline asm
	// begin inline asm
	{add.f16x2 %r5887,%r5884,%r5881;
}
	// end inline asm
	// begin inline asm
	{mul.f16x2 %r5890,%r5887,%r1;
}
	// end inline asm
	// begin inline asm
	{add.f16x2 %r5893,%r5890,%r5887;
}
	// end inline asm
	// begin inline asm
	{mul.f16x2 %r5896,%r5893,%r1;
}
	// end inline asm
	// begin inline asm
	{add.f16x2 %r5899,%r5896,%r5893;
}
	// end inline asm
	// begin inline asm
	{mul.f16x2 %r5902,%r5899,%r1;
}
	// end inline asm
	// begin inline asm
	{add.f16x2 %r5905,%r5902,%r5899;
}
	// end inline asm
	// begin inline asm
	{mul.f16x2 %r5908,%r5905,%r1;
}
	// end inline asm
	// begin inline asm
	{add.f16x2 %r5911,%r5908,%r5905;
}
	// end inline asm
	// begin inline asm
	{mul.f16x2 %r5914,%r5911,%r1;
}
	// end inline asm
	// begin inline asm
	{add.f16x2 %r5917,%r5914,%r5911;
}
	// end inline asm
	// begin inline asm
	{mul.f16x2 %r5920,%r5917,%r1;
}
	// end inline asm
	// begin inline asm
	{add.f16x2 %r5923,%r5920,%r5917;
}
	// end inline asm
	// begin inline asm
	{mul.f16x2 %r5926,%r5923,%r1;
}
	// end inline asm
	// begin inline asm
	{add.f16x2 %r5929,%r5926,%r5923;
}
	// end inline asm
	// begin inline asm
	{mul.f16x2 %r5932,%r5929,%r1;
}
	// end inline asm
	// begin inline asm
	{add.f16x2 %r5935,%r5932,%r5929;
}
	// end inline asm
	// begin inline asm
	{mul.f16x2 %r5938,%r5935,%r1;
}
	// end inline asm
	// begin inline asm
	{add.f16x2 %r5941,%r5938,%r5935;
}
	// end inline asm
	// begin inline asm
	{mul.f16x2 %r5944,%r5941,%r1;
}
	// end inline asm
	// begin inline asm
	{add.f16x2 %r5947,%r5944,%r5941;
}
	// end inline asm
	// begin inline asm
	{mul.f16x2 %r5950,%r5947,%r1;
}
	// end inline asm
	// begin inline asm
	{add.f16x2 %r5953,%r5950,%r5947;
}
	// end inline asm
	// begin inline asm
	{mul.f16x2 %r5956,%r5953,%r1;
}
	// end inline asm
	// begin inline asm
	{add.f16x2 %r5959,%r5956,%r5953;
}
	// end inline asm
	// begin inline asm
	{mul.f16x2 %r5962,%r5959,%r1;
}
	// end inline asm
	// begin inline asm
	{add.f16x2 %r5965,%r5962,%r5959;
}
	// end inline asm
	// begin inline asm
	{mul.f16x2 %r5968,%r5965,%r1;
}
	// end inline asm
	// begin inline asm
	{add.f16x2 %r5971,%r5968,%r5965;
}
	// end inline asm
	// begin inline asm
	{mul.f16x2 %r5974,%r5971,%r1;
}
	// end inline asm
	// begin inline asm
	{add.f16x2 %r5977,%r5974,%r5971;
}
	// end inline asm
	// begin inline asm
	{mul.f16x2 %r5980,%r5977,%r1;
}
	// end inline asm
	// begin inline asm
	{add.f16x2 %r5983,%r5980,%r5977;
}
	// end inline asm
	// begin inline asm
	{mul.f16x2 %r5986,%r5983,%r1;
}
	// end inline asm
	// begin inline asm
	{add.f16x2 %r5989,%r5986,%r5983;
}
	// end inline asm
	// begin inline asm
	{mul.f16x2 %r5992,%r5989,%r1;
}
	// end inline asm
	// begin inline asm
	{add.f16x2 %r5995,%r5992,%r5989;
}
	// end inline asm
	// begin inline asm
	{mul.f16x2 %r5998,%r5995,%r1;
}
	// end inline asm
	// begin inline asm
	{add.f16x2 %r6001,%r5998,%r5995;
}
	// end inline asm
	// begin inline asm
	{mul.f16x2 %r6004,%r6001,%r1;
}
	// end inline asm
	// begin inline asm
	{add.f16x2 %r6007,%r6004,%r6001;
}
	// end inline asm
	// begin inline asm
	{mul.f16x2 %r6010,%r6007,%r1;
}
	// end inline asm
	// begin inline asm
	{add.f16x2 %r6013,%r6010,%r6007;
}
	// end inline asm
	// begin inline asm
	{mul.f16x2 %r6016,%r6013,%r1;
}
	// end inline asm
	// begin inline asm
	{add.f16x2 %r6019,%r6016,%r6013;
}
	// end inline asm
	// begin inline asm
	{mul.f16x2 %r6022,%r6019,%r1;
}
	// end inline asm
	// begin inline asm
	{add.f16x2 %r6025,%r6022,%r6019;
}
	// end inline asm
	// begin inline asm
	{mul.f16x2 %r6028,%r6025,%r1;
}
	// end inline asm
	// begin inline asm
	{add.f16x2 %r6031,%r6028,%r6025;
}
	// end inline asm
	// begin inline asm
	{mul.f16x2 %r6034,%r6031,%r1;
}
	// end inline asm
	// begin inline asm
	{add.f16x2 %r6037,%r6034,%r6031;
}
	// end inline asm
	// begin inline asm
	{mul.f16x2 %r6040,%r6037,%r1;
}
	// end inline asm
	// begin inline asm
	{add.f16x2 %r6043,%r6040,%r6037;
}
	// end inline asm
	// begin inline asm
	{mul.f16x2 %r6046,%r6043,%r1;
}
	// end inline asm
	// begin inline asm
	{add.f16x2 %r6049,%r6046,%r6043;
}
	// end inline asm
	// begin inline asm
	{mul.f16x2 %r6052,%r6049,%r1;
}
	// end inline asm
	// begin inline asm
	{add.f16x2 %r6055,%r6052,%r6049;
}
	// end inline asm
	// begin inline asm
	{mul.f16x2 %r6058,%r6055,%r1;
}
	// end inline asm
	// begin inline asm
	{add.f16x2 %r6061,%r6058,%r6055;
}
	// end inline asm
	// begin inline asm
	{mul.f16x2 %r6064,%r6061,%r1;
}
	// end inline asm
	// begin inline asm
	{add.f16x2 %r6067,%r6064,%r6061;
}
	// end inline asm
	// begin inline asm
	{mul.f16x2 %r6070,%r6067,%r1;
}
	// end inline asm
	// begin inline asm
	{add.f16x2 %r6073,%r6070,%r6067;
}
	// end inline asm
	// begin inline asm
	{mul.f16x2 %r6076,%r6073,%r1;
}
	// end inline asm
	// begin inline asm
	{add.f16x2 %r6079,%r6076,%r6073;
}
	// end inline asm
	// begin inline asm
	{mul.f16x2 %r6082,%r6079,%r1;
}
	// end inline asm
	// begin inline asm
	{add.f16x2 %r6085,%r6082,%r6079;
}
	// end inline asm
	// begin inline asm
	{mul.f16x2 %r6088,%r6085,%r1;
}
	// end inline asm
	// begin inline asm
	{add.f16x2 %r6091,%r6088,%r6085;
}
	// end inline asm
	// begin inline asm
	{mul.f16x2 %r6094,%r6091,%r1;
}
	// end inline asm
	// begin inline asm
	{add.f16x2 %r6097,%r6094,%r6091;
}
	// end inline asm
	// begin inline asm
	{mul.f16x2 %r6100,%r6097,%r1;
}
	// end inline asm
	// begin inline asm
	{add.f16x2 %r6103,%r6100,%r6097;
}
	// end inline asm
	// begin inline asm
	{mul.f16x2 %r6106,%r6103,%r1;
}
	// end inline asm
	// begin inline asm
	{add.f16x2 %r6109,%r6106,%r6103;
}
	// end inline asm
	// begin inline asm
	{mul.f16x2 %r6112,%r6109,%r1;
}
	// end inline asm
	// begin inline asm
	{add.f16x2 %r6115,%r6112,%r6109;
}
	// end inline asm
	// begin inline asm
	{mul.f16x2 %r6118,%r6115,%r1;
}
	// end inline asm
	// begin inline asm
	{add.f16x2 %r6121,%r6118,%r6115;
}
	// end inline asm
	// begin inline asm
	{mul.f16x2 %r6124,%r6121,%r1;
}
	// end inline asm
	// begin inline asm
	{add.f16x2 %r6127,%r6124,%r6121;
}
	// end inline asm
	// begin inline asm
	{mul.f16x2 %r6130,%r6127,%r1;
}
	// end inline asm
	// begin inline asm
	{add.f16x2 %r6133,%r6130,%r6127;
}
	// end inline asm
	// begin inline asm
	{mul.f16x2 %r6136,%r6133,%r1;
}
	// end inline asm
	// begin inline asm
	{add.f16x2 %r6139,%r6136,%r6133;
}
	// end inline asm
	// begin inline asm
	{mul.f16x2 %r6142,%r6139,%r1;
}
	// end inline asm
	// begin inline asm
	{add.f16x2 %r6145,%r6142,%r6139;
}
	// end inline asm
	cvta.to.global.u64 	%rd17, %rd1;
	cvta.to.global.u64 	%rd18, %rd2;
	cvta.to.global.u64 	%rd19, %rd7;
	// begin inline asm
	bar.sync 0;
	// end inline asm
	// begin inline asm
	mov.u32 %r6148, %clock;
	// end inline asm
	mul.wide.s32 	%rd20, %r6154, 4;
	add.s64 	%rd21, %rd17, %rd20;
	st.global.u32 	[%rd21], %r3;
	add.s64 	%rd22, %rd18, %rd20;
	st.global.u32 	[%rd22], %r6148;
	// begin inline asm
	{.reg .f16 low,high;
 mov.b32 {low,high}, %r6145;
 mov.b16 %rs5, high;}
	// end inline asm
	// begin inline asm
	{.reg .f16 low,high;
 mov.b32 {low,high}, %r6145;
 mov.b16 %rs6, low;}
	// end inline asm
	// begin inline asm
	{add.f16 %rs7,%rs5,%rs6;
}
	// end inline asm
	add.s64 	%rd23, %rd19, %rd12;
	st.global.u16 	[%rd23], %rs7;
	ret;

}


// ===== COMPILED SASS (sm_100) =====

	.target	sm_100

	.elftype	@"ET_EXEC"


//--------------------- .note.nv.tkinfo           --------------------------
	.section	.note.nv.tkinfo,"",@"SHT_NOTE"
	.sectionflags	@"SHF_NOTE_NV_TKINFO"
	.tkinfo
        /*0018*/ 	.word	0x00000002
        /*0030*/ 	.string	""
        /*0030*/ 	.string	"ptxas"
        /*0030*/ 	.string	"Cuda compilation tools, release 13.0, V13.0.88"
        /*0030*/ 	.string	"Build cuda_13.0.r13.0/compiler.36424714_0"
        /*0030*/ 	.string	"-arch sm_100 -m 64 "



//--------------------- .note.nv.cuinfo           --------------------------
	.section	.note.nv.cuinfo,"",@"SHT_NOTE"
	.sectionflags	@"SHF_NOTE_NV_CUINFO"
        /*0018*/ 	.short	0x0002
        /*001a*/ 	.short	0x0064
        /*001c*/ 	.short	0x0082
	.zero		2


//--------------------- .nv.info                  --------------------------
	.section	.nv.info,"",@"SHT_CUDA_INFO"
	.align	4


	//----- nvinfo : EIATTR_REGCOUNT
	.align		4
        /*0000*/ 	.byte	0x04, 0x2f
        /*0002*/ 	.short	(.L_1 - .L_0)
	.align		4
.L_0:
        /*0004*/ 	.word	index@(_Z9max_flopsPjS_P6__halfS1_S1_S1_S1_)
        /*0008*/ 	.word	0x0000000e


	//----- nvinfo : EIATTR_FRAME_SIZE
	.align		4
.L_1:
        /*000c*/ 	.byte	0x04, 0x11
        /*000e*/ 	.short	(.L_3 - .L_2)
	.align		4
.L_2:
        /*0010*/ 	.word	index@(_Z9max_flopsPjS_P6__halfS1_S1_S1_S1_)
        /*0014*/ 	.word	0x00000000


	//----- nvinfo : EIATTR_MIN_STACK_SIZE
	.align		4
.L_3:
        /*0018*/ 	.byte	0x04, 0x12
        /*001a*/ 	.short	(.L_5 - .L_4)
	.align		4
.L_4:
        /*001c*/ 	.word	index@(_Z9max_flopsPjS_P6__halfS1_S1_S1_S1_)
        /*0020*/ 	.word	0x00000000
.L_5:


//--------------------- .nv.compat                --------------------------
	.section	.nv.compat,"",@"SHT_CUDA_COMPAT_INFO"
	.align	4
        /*0000*/ 	.byte	0x02, 0x09, 0x00, 0x00, 0x02, 0x02, 0x01, 0x00, 0x02, 0x05, 0x05, 0x00, 0x03, 0x07, 0x01, 0x01
        /*0010*/ 	.byte	0x02, 0x03, 0x00, 0x00, 0x02, 0x06, 0x01, 0x00, 0x04, 0x0b, 0x08, 0x00, 0x09, 0x00, 0x00, 0x00
        /*0020*/ 	.byte	0x00, 0x00, 0x00, 0x00


//--------------------- .nv.info._Z9max_flopsPjS_P6__halfS1_S1_S1_S1_ --------------------------
	.section	.nv.info._Z9max_flopsPjS_P6__halfS1_S1_S1_S1_,"",@"SHT_CUDA_INFO"
	.sectionflags	@""
	.align	4


	//----- nvinfo : EIATTR_CUDA_API_VERSION
	.align		4
        /*0000*/ 	.byte	0x04, 0x37
        /*0002*/ 	.short	(.L_7 - .L_6)
.L_6:
        /*0004*/ 	.word	0x00000082


	//----- nvinfo : EIATTR_KPARAM_INFO
	.align		4
.L_7:
        /*0008*/ 	.byte	0x04, 0x17
        /*000a*/ 	.short	(.L_9 - .L_8)
.L_8:
        /*000c*/ 	.word	0x00000000
        /*0010*/ 	.short	0x0006
        /*0012*/ 	.short	0x0030
        /*0014*/ 	.byte	0x00, 0xf5, 0x21, 0x00


	//----- nvinfo : EIATTR_KPARAM_INFO
	.align		4
.L_9:
        /*0018*/ 	.byte	0x04, 0x17
        /*001a*/ 	.short	(.L_11 - .L_10)
.L_10:
        /*001c*/ 	.word	0x00000000
        /*0020*/ 	.short	0x0005
        /*0022*/ 	.short	0x0028
        /*0024*/ 	.byte	0x00, 0xf5, 0x21, 0x00


	//----- nvinfo : EIATTR_KPARAM_INFO
	.align		4
.L_11:
        /*0028*/ 	.byte	0x04, 0x17
        /*002a*/ 	.short	(.L_13 - .L_12)
.L_12:
        /*002c*/ 	.word	0x00000000
        /*0030*/ 	.short	0x0004
        /*0032*/ 	.short	0x0020
        /*0034*/ 	.byte	0x00, 0xf5, 0x21, 0x00


	//----- nvinfo : EIATTR_KPARAM_INFO
	.align		4
.L_13:
        /*0038*/ 	.byte	0x04, 0x17
        /*003a*/ 	.short	(.L_15 - .L_14)
.L_14:
        /*003c*/ 	.word	0x00000000
        /*0040*/ 	.short	0x0003
        /*0042*/ 	.short	0x0018
        /*0044*/ 	.byte	0x00, 0xf5, 0x21, 0x00


	//----- nvinfo : EIATTR_KPARAM_INFO
	.align		4
.L_15:
        /*0048*/ 	.byte	0x04, 0x17
        /*004a*/ 	.short	(.L_17 - .L_16)
.L_16:
        /*004c*/ 	.word	0x00000000
        /*0050*/ 	.short	0x0002
        /*0052*/ 	.short	0x0010
        /*0054*/ 	.byte	0x00, 0xf5, 0x21, 0x00


	//----- nvinfo : EIATTR_KPARAM_INFO
	.align		4
.L_17:
        /*0058*/ 	.byte	0x04, 0x17
        /*005a*/ 	.short	(.L_19 - .L_18)
.L_18:
        /*005c*/ 	.word	0x00000000
        /*0060*/ 	.short	0x0001
        /*0062*/ 	.short	0x0008
        /*0064*/ 	.byte	0x00, 0xf5, 0x21, 0x00


	//----- nvinfo : EIATTR_KPARAM_INFO
	.align		4
.L_19:
        /*0068*/ 	.byte	0x04, 0x17
        /*006a*/ 	.short	(.L_21 - .L_20)
.L_20:
        /*006c*/ 	.word	0x00000000
        /*0070*/ 	.short	0x0000
        /*0072*/ 	.short	0x0000
        /*0074*/ 	.byte	0x00, 0xf5, 0x21, 0x00


	//----- nvinfo : EIATTR_SPARSE_MMA_MASK
	.align		4
.L_21:
        /*0078*/ 	.byte	0x03, 0x50
        /*007a*/ 	.short	0x0000


	//----- nvinfo : EIATTR_MAXREG_COUNT
	.align		4
        /*007c*/ 	.byte	0x03, 0x1b
        /*007e*/ 	.short	0x00ff


	//----- nvinfo : EIATTR_NUM_BARRIERS
	.align		4
        /*0080*/ 	.byte	0x02, 0x4c
        /*0082*/ 	.byte	0x01
	.zero		1


	//----- nvinfo : EIATTR_MERCURY_ISA_VERSION
	.align		4
        /*0084*/ 	.byte	0x03, 0x5f
        /*0086*/ 	.short	0x0101


	//----- nvinfo : EIATTR_VRC_CTA_INIT_COUNT
	.align		4
        /*0088*/ 	.byte	0x02, 0x4a
	.zero		1
	.zero		1


	//----- nvinfo : EIATTR_EXIT_INSTR_OFFSETS
	.align		4
        /*008c*/ 	.byte	0x04, 0x1c
        /*008e*/ 	.short	(.L_23 - .L_22)


	//   ....[0]....
.L_22:
        /*0090*/ 	.word	0x00004220


	//----- nvinfo : EIATTR_CBANK_PARAM_SIZE
	.align		4
.L_23:
        /*0094*/ 	.byte	0x03, 0x19
        /*0096*/ 	.short	0x0038


	//----- nvinfo : EIATTR_PARAM_CBANK
	.align		4
        /*0098*/ 	.byte	0x04, 0x0a
        /*009a*/ 	.short	(.L_25 - .L_24)
	.align		4
.L_24:
        /*009c*/ 	.word	index@(.nv.constant0._Z9max_flopsPjS_P6__halfS1_S1_S1_S1_)
        /*00a0*/ 	.short	0x0380
        /*00a2*/ 	.short	0x0038


	//----- nvinfo : EIATTR_SW_WAR
	.align		4
.L_25:
        /*00a4*/ 	.byte	0x04, 0x36
        /*00a6*/ 	.short	(.L_27 - .L_26)
.L_26:
        /*00a8*/ 	.word	0x00000008
.L_27:


//--------------------- .nv.callgraph             --------------------------
	.section	.nv.callgraph,"",@"SHT_CUDA_CALLGRAPH"
	.align	4
	.sectionentsize	8
	.align		4
        /*0000*/ 	.word	0x00000000
	.align		4
        /*0004*/ 	.word	0xffffffff
	.align		4
        /*0008*/ 	.word	0x00000000
	.align		4
        /*000c*/ 	.word	0xfffffffe
	.align		4
        /*0010*/ 	.word	0x00000000
	.align		4
        /*0014*/ 	.word	0xfffffffd
	.align		4
        /*0018*/ 	.word	0x00000000
	.align		4
        /*001c*/ 	.word	0xfffffffc


//--------------------- .text._Z9max_flopsPjS_P6__halfS1_S1_S1_S1_ --------------------------
	.section	.text._Z9max_flopsPjS_P6__halfS1_S1_S1_S1_,"ax",@progbits
	.align	128
        .global         _Z9max_flopsPjS_P6__halfS1_S1_S1_S1_
        .type           _Z9max_flopsPjS_P6__halfS1_S1_S1_S1_,@function
        .size           _Z9max_flopsPjS_P6__halfS1_S1_S1_S1_,(.L_x_1 - _Z9max_flopsPjS_P6__halfS1_S1_S1_S1_)
        .other          _Z9max_flopsPjS_P6__halfS1_S1_S1_S1_,@"STO_CUDA_ENTRY STV_DEFAULT"
_Z9max_flopsPjS_P6__halfS1_S1_S1_S1_:
.text._Z9max_flopsPjS_P6__halfS1_S1_S1_S1_:
[----:B------:R-:W-:Y:S01]  /*0000*/  LDC R1, c[0x0][0x37c] ;  /* 0x0000df00ff017b82 */ /* 0x000fe20000000800 */
[----:B------:R-:W0:Y:S07]  /*0010*/  S2R R11, SR_TID.X ;  /* 0x00000000000b7919 */ /* 0x000e2e0000002100 */
[----:B------:R-:W0:Y:S01]  /*0020*/  S2UR UR6, SR_CTAID.X ;  /* 0x00000000000679c3 */ /* 0x000e220000002500 */
[----:B------:R-:W1:Y:S07]  /*0030*/  LDCU.64 UR4, c[0x0][0x358] ;  /* 0x00006b00ff0477ac */ /* 0x000e6e0008000a00 */
[----:B------:R-:W0:Y:S08]  /*0040*/  LDC R0, c[0x0][0x360] ;  /* 0x0000d800ff007b82 */ /* 0x000e300000000800 */
[----:B------:R-:W2:Y:S08]  /*0050*/  LDC.64 R2, c[0x0][0x398] ;  /* 0x0000e600ff027b82 */ /* 0x000eb00000000a00 */
[----:B------:R-:W3:Y:S08]  /*0060*/  LDC.64 R4, c[0x0][0x3a8] ;  /* 0x0000ea00ff047b82 */ /* 0x000ef00000000a00 */
[----:B------:R-:W4:Y:S01]  /*0070*/  LDC.64 R6, c[0x0][0x390] ;  /* 0x0000e400ff067b82 */ /* 0x000f220000000a00 */
[----:B0-----:R-:W-:-:S07]  /*0080*/  IMAD R0, R0, UR6, R11 ;  /* 0x0000000600007c24 */ /* 0x001fce000f8e020b */
[----:B------:R-:W0:Y:S01]  /*0090*/  LDC.64 R8, c[0x0][0x3a0] ;  /* 0x0000e800ff087b82 */ /* 0x000e220000000a00 */
[----:B--2---:R-:W-:-:S06]  /*00a0*/  IMAD.WIDE R2, R0, 0x2, R2 ;  /* 0x0000000200027825 */ /* 0x004fcc00078e0202 */
[----:B-1----:R1:W2:Y:S01]  /*00b0*/  LDG.E.U16 R3, desc[UR4][R2.64] ;  /* 0x0000000402037981 */ /* 0x0022a2000c1e1500 */
[----:B---3--:R-:W-:-:S06]  /*00c0*/  IMAD.WIDE R4, R0, 0x2, R4 ;  /* 0x0000000200047825 */ /* 0x008fcc00078e0204 */
[----:B------:R-:W2:Y:S01]  /*00d0*/  LDG.E.U16 R4, desc[UR4][R4.64] ;  /* 0x0000000404047981 */ /* 0x000ea2000c1e1500 */
[----:B----4-:R-:W-:-:S06]  /*00e0*/  IMAD.WIDE R6, R0, 0x2, R6 ;  /* 0x0000000200067825 */ /* 0x010fcc00078e0206 */
[----:B------:R-:W3:Y:S01]  /*00f0*/  LDG.E.U16 R6, desc[UR4][R6.64] ;  /* 0x0000000406067981 */ /* 0x000ee2000c1e1500 */
[----:B0-----:R-:W-:-:S06]  /*0100*/  IMAD.WIDE R8, R0, 0x2, R8 ;  /* 0x0000000200087825 */ /* 0x001fcc00078e0208 */
[----:B------:R-:W3:Y:S01]  /*0110*/  LDG.E.U16 R9, desc[UR4][R8.64] ;  /* 0x0000000408097981 */ /* 0x000ee2000c1e1500 */
[----:B------:R-:W-:Y:S01]  /*0120*/  BAR.SYNC.DEFER_BLOCKING 0x0 ;  /* 0x0000000000007b1d */ /* 0x000fe20000010000 */
[----:B-1----:R-:W-:Y:S02]  /*0130*/  CS2R.32 R2, SR_CLOCKLO ;  /* 0x0000000000027805 */ /* 0x002fe40000005000 */
[----:B---3--:R-:W-:-:S05]  /*0140*/  PRMT R6, R6, 0x5410, R9 ;  /* 0x0000541006067816 */ /* 0x008fca0000000009 */
[----:B------:R-:W-:Y:S01]  /*0150*/  BAR.SYNC.DEFER_BLOCKING 0x0 ;  /* 0x0000000000007b1d */ /* 0x000fe20000010000 */
[----:B--2---:R-:W-:-:S05]  /*0160*/  PRMT R3, R3, 0x5410, R4 ;  /* 0x0000541003037816 */ /* 0x004fca0000000004 */
[----:B------:R-:W-:-:S04]  /*0170*/  HFMA2 R4, R6, R3, R6 ;  /* 0x0000000306047231 */ /* 0x000fc80000000006 */
        /* <DEDUP_REMOVED lines=1022> */
[----:B------:R-:W-:Y:S01]  /*4160*/  HFMA2 R3, R4, R3, R4 ;  /* 0x0000000304037231 */ /* 0x000fe20000000004 */
[----:B------:R-:W-:Y:S01]  /*4170*/  CS2R.32 R11, SR_CLOCKLO ;  /* 0x00000000000b7805 */ /* 0x000fe20000005000 */
[----:B------:R-:W0:Y:S02]  /*4180*/  LDC.64 R4, c[0x0][0x380] ;  /* 0x0000e000ff047b82 */ /* 0x000e240000000a00 */
[----:B------:R-:W-:-:S06]  /*4190*/  HADD2 R3, R3.H1_H1, R3.H0_H0 ;  /* 0x2000000303037230 */ /* 0x000fcc0000000c00 */
[----:B------:R-:W1:Y:S08]  /*41a0*/  LDC.64 R6, c[0x0][0x388] ;  /* 0x0000e200ff067b82 */ /* 0x000e700000000a00 */
[----:B------:R-:W2:Y:S01]  /*41b0*/  LDC.64 R8, c[0x0][0x3b0] ;  /* 0x0000ec00ff087b82 */ /* 0x000ea20000000a00 */
[----:B0-----:R-:W-:-:S05]  /*41c0*/  IMAD.WIDE R4, R0, 0x4, R4 ;  /* 0x0000000400047825 */ /* 0x001fca00078e0204 */
[----:B------:R-:W-:Y:S01]  /*41d0*/  STG.E desc[UR4][R4.64], R2 ;  /* 0x0000000204007986 */ /* 0x000fe2000c101904 */
[----:B-1----:R-:W-:-:S05]  /*41e0*/  IMAD.WIDE R6, R0, 0x4, R6 ;  /* 0x0000000400067825 */ /* 0x002fca00078e0206 */
[----:B------:R-:W-:Y:S01]  /*41f0*/  STG.E desc[UR4][R6.64], R11 ;  /* 0x0000000b06007986 */ /* 0x000fe2000c101904 */
[----:B--2---:R-:W-:-:S05]  /*4200*/  IMAD.WIDE R8, R0, 0x2, R8 ;  /* 0x0000000200087825 */ /* 0x004fca00078e0208 */
[----:B------:R-:W-:Y:S01]  /*4210*/  STG.E.U16 desc[UR4][R8.64], R3 ;  /* 0x0000000308007986 */ /* 0x000fe2000c101504 */
[----:B------:R-:W-:Y:S05]  /*4220*/  EXIT ;  /* 0x000000000000794d */ /* 0x000fea0003800000 */
.L_x_0:
[----:B------:R-:W-:-:S00]  /*4230*/  BRA `(.L_x_0) ;  /* 0xfffffffc00fc7947 */ /* 0x000fc0000383ffff */
[----:B------:R-:W-:-:S00]  /*4240*/  NOP ;  /* 0x0000000000007918 */ /* 0x000fc00000000000 */
        /* <DEDUP_REMOVED lines=11> */
.L_x_1:


//--------------------- .nv.shared.reserved.0     --------------------------
	.section	.nv.shared.reserved.0,"aw",@nobits
	.weak		__nv_reservedSMEM_offset_0_alias
	.size		__nv_reservedSMEM_offset_0_alias, 0, 64
	.other		__nv_reservedSMEM_offset_0_alias,@"STO_CUDA_RESERVED_SHARED STV_DEFAULT"
__nv_reservedSMEM_offset_0_alias:
	.zero		0
	.zero		64


//--------------------- .nv.constant0._Z9max_flopsPjS_P6__halfS1_S1_S1_S1_ --------------------------
	.section	.nv.constant0._Z9max_flopsPjS_P6__halfS1_S1_S1_S1_,"a",@progbits
	.sectionflags	@""
	.align	4
.nv.constant0._Z9max_flopsPjS_P6__halfS1_S1_S1_S1_:
	.zero		952


//--------------------- SYMBOLS --------------------------

	.type		.nv.reservedSmem.offset0,@object
	.size		.nv.reservedSmem.offset0,0x4
